//
// Generated by NVIDIA NVVM Compiler
//
// Compiler Build ID: CL-36424714
// Cuda compilation tools, release 13.0, V13.0.88
// Based on NVVM 20.0.0
//

.version 9.0
.target sm_100
.address_size 64

	// .globl	sha256_mine_binary_nonce
.const .align 4 .b8 K[256] = {152, 47, 138, 66, 145, 68, 55, 113, 207, 251, 192, 181, 165, 219, 181, 233, 91, 194, 86, 57, 241, 17, 241, 89, 164, 130, 63, 146, 213, 94, 28, 171, 152, 170, 7, 216, 1, 91, 131, 18, 190, 133, 49, 36, 195, 125, 12, 85, 116, 93, 190, 114, 254, 177, 222, 128, 167, 6, 220, 155, 116, 241, 155, 193, 193, 105, 155, 228, 134, 71, 190, 239, 198, 157, 193, 15, 204, 161, 12, 36, 111, 44, 233, 45, 170, 132, 116, 74, 220, 169, 176, 92, 218, 136, 249, 118, 82, 81, 62, 152, 109, 198, 49, 168, 200, 39, 3, 176, 199, 127, 89, 191, 243, 11, 224, 198, 71, 145, 167, 213, 81, 99, 202, 6, 103, 41, 41, 20, 133, 10, 183, 39, 56, 33, 27, 46, 252, 109, 44, 77, 19, 13, 56, 83, 84, 115, 10, 101, 187, 10, 106, 118, 46, 201, 194, 129, 133, 44, 114, 146, 161, 232, 191, 162, 75, 102, 26, 168, 112, 139, 75, 194, 163, 81, 108, 199, 25, 232, 146, 209, 36, 6, 153, 214, 133, 53, 14, 244, 112, 160, 106, 16, 22, 193, 164, 25, 8, 108, 55, 30, 76, 119, 72, 39, 181, 188, 176, 52, 179, 12, 28, 57, 74, 170, 216, 78, 79, 202, 156, 91, 243, 111, 46, 104, 238, 130, 143, 116, 111, 99, 165, 120, 20, 120, 200, 132, 8, 2, 199, 140, 250, 255, 190, 144, 235, 108, 80, 164, 247, 163, 249, 190, 242, 120, 113, 198};
.const .align 4 .b8 H0_const[32] = {103, 230, 9, 106, 133, 174, 103, 187, 114, 243, 110, 60, 58, 245, 79, 165, 127, 82, 14, 81, 140, 104, 5, 155, 171, 217, 131, 31, 25, 205, 224, 91};

.visible .entry sha256_mine_binary_nonce(
	.param .u64 .ptr .align 1 sha256_mine_binary_nonce_param_0,
	.param .u32 sha256_mine_binary_nonce_param_1,
	.param .u64 .ptr .align 1 sha256_mine_binary_nonce_param_2,
	.param .u64 sha256_mine_binary_nonce_param_3,
	.param .u64 .ptr .align 1 sha256_mine_binary_nonce_param_4,
	.param .u64 .ptr .align 1 sha256_mine_binary_nonce_param_5,
	.param .u64 sha256_mine_binary_nonce_param_6
)
{
	.local .align 16 .b8 	__local_depot0[416];
	.reg .b64 	%SP;
	.reg .b64 	%SPL;
	.reg .pred 	%p<155>;
	.reg .b16 	%rs<122>;
	.reg .b32 	%r<2408>;
	.reg .b64 	%rd<81>;

	mov.u64 	%SPL, __local_depot0;
	ld.param.u64 	%rd26, [sha256_mine_binary_nonce_param_0];
	ld.param.u32 	%r298, [sha256_mine_binary_nonce_param_1];
	ld.param.u64 	%rd27, [sha256_mine_binary_nonce_param_2];
	ld.param.u64 	%rd23, [sha256_mine_binary_nonce_param_3];
	ld.param.u64 	%rd28, [sha256_mine_binary_nonce_param_5];
	ld.param.u64 	%rd25, [sha256_mine_binary_nonce_param_6];
	cvta.to.global.u64 	%rd1, %rd26;
	cvta.to.global.u64 	%rd2, %rd27;
	cvta.to.global.u64 	%rd3, %rd28;
	add.u64 	%rd4, %SPL, 0;
	add.u64 	%rd5, %SPL, 256;
	add.u64 	%rd6, %SPL, 384;
	mov.u32 	%r299, %ctaid.x;
	cvt.u64.u32 	%rd7, %r299;
	mov.u32 	%r300, %ntid.x;
	cvt.u64.u32 	%rd8, %r300;
	ld.global.u32 	%r301, [%rd3];
	setp.ne.s32 	%p1, %r301, 0;
	@%p1 bra 	$L__BB0_226;
	setp.lt.s32 	%p2, %r298, 1;
	@%p2 bra 	$L__BB0_14;
	and.b32  	%r1, %r298, 15;
	setp.lt.u32 	%p3, %r298, 16;
	mov.b32 	%r2333, 0;
	@%p3 bra 	$L__BB0_5;
	and.b32  	%r2333, %r298, 2147483632;
	mov.b32 	%r2339, 0;
$L__BB0_4:
	.pragma "nounroll";
	cvt.u64.u32 	%rd32, %r2339;
	add.s64 	%rd33, %rd1, %rd32;
	add.s64 	%rd34, %rd5, %rd32;
	ld.global.u8 	%r304, [%rd33+15];
	ld.global.u8 	%r305, [%rd33+14];
	prmt.b32 	%r306, %r305, %r304, 0x3340U;
	ld.global.u8 	%r307, [%rd33+13];
	ld.global.u8 	%r308, [%rd33+12];
	prmt.b32 	%r309, %r308, %r307, 0x3340U;
	prmt.b32 	%r310, %r309, %r306, 0x5410U;
	ld.global.u8 	%r311, [%rd33+11];
	ld.global.u8 	%r312, [%rd33+10];
	prmt.b32 	%r313, %r312, %r311, 0x3340U;
	ld.global.u8 	%r314, [%rd33+9];
	ld.global.u8 	%r315, [%rd33+8];
	prmt.b32 	%r316, %r315, %r314, 0x3340U;
	prmt.b32 	%r317, %r316, %r313, 0x5410U;
	ld.global.u8 	%r318, [%rd33+7];
	ld.global.u8 	%r319, [%rd33+6];
	prmt.b32 	%r320, %r319, %r318, 0x3340U;
	ld.global.u8 	%r321, [%rd33+5];
	ld.global.u8 	%r322, [%rd33+4];
	prmt.b32 	%r323, %r322, %r321, 0x3340U;
	prmt.b32 	%r324, %r323, %r320, 0x5410U;
	ld.global.u8 	%r325, [%rd33+3];
	ld.global.u8 	%r326, [%rd33+2];
	prmt.b32 	%r327, %r326, %r325, 0x3340U;
	ld.global.u8 	%r328, [%rd33+1];
	ld.global.u8 	%r329, [%rd33];
	prmt.b32 	%r330, %r329, %r328, 0x3340U;
	prmt.b32 	%r331, %r330, %r327, 0x5410U;
	st.local.v4.b32 	[%rd34], {%r331, %r324, %r317, %r310};
	add.s32 	%r2339, %r2339, 16;
	setp.eq.s32 	%p4, %r2339, %r2333;
	@%p4 bra 	$L__BB0_5;
	bra.uni 	$L__BB0_4;
$L__BB0_5:
	setp.eq.s32 	%p5, %r1, 0;
	@%p5 bra 	$L__BB0_14;
	and.b32  	%r4, %r298, 7;
	setp.lt.u32 	%p6, %r1, 8;
	@%p6 bra 	$L__BB0_8;
	cvt.u64.u32 	%rd35, %r2333;
	add.s64 	%rd36, %rd1, %rd35;
	ld.global.u8 	%rs77, [%rd36];
	add.s64 	%rd37, %rd5, %rd35;
	st.local.u8 	[%rd37], %rs77;
	ld.global.u8 	%rs78, [%rd36+1];
	st.local.u8 	[%rd37+1], %rs78;
	ld.global.u8 	%rs79, [%rd36+2];
	st.local.u8 	[%rd37+2], %rs79;
	ld.global.u8 	%rs80, [%rd36+3];
	st.local.u8 	[%rd37+3], %rs80;
	ld.global.u8 	%rs81, [%rd36+4];
	st.local.u8 	[%rd37+4], %rs81;
	ld.global.u8 	%rs82, [%rd36+5];
	st.local.u8 	[%rd37+5], %rs82;
	ld.global.u8 	%rs83, [%rd36+6];
	st.local.u8 	[%rd37+6], %rs83;
	ld.global.u8 	%rs84, [%rd36+7];
	st.local.u8 	[%rd37+7], %rs84;
	add.s32 	%r2333, %r2333, 8;
$L__BB0_8:
	setp.eq.s32 	%p7, %r4, 0;
	@%p7 bra 	$L__BB0_14;
	and.b32  	%r7, %r298, 3;
	setp.lt.u32 	%p8, %r4, 4;
	@%p8 bra 	$L__BB0_11;
	cvt.u64.u32 	%rd38, %r2333;
	add.s64 	%rd39, %rd1, %rd38;
	ld.global.u8 	%rs85, [%rd39];
	add.s64 	%rd40, %rd5, %rd38;
	st.local.u8 	[%rd40], %rs85;
	ld.global.u8 	%rs86, [%rd39+1];
	st.local.u8 	[%rd40+1], %rs86;
	ld.global.u8 	%rs87, [%rd39+2];
	st.local.u8 	[%rd40+2], %rs87;
	ld.global.u8 	%rs88, [%rd39+3];
	st.local.u8 	[%rd40+3], %rs88;
	add.s32 	%r2333, %r2333, 4;
$L__BB0_11:
	setp.eq.s32 	%p9, %r7, 0;
	@%p9 bra 	$L__BB0_14;
	mov.b32 	%r2337, 0;
$L__BB0_13:
	.pragma "nounroll";
	cvt.u64.u32 	%rd41, %r2333;
	add.s64 	%rd42, %rd1, %rd41;
	ld.global.u8 	%rs89, [%rd42];
	add.s64 	%rd43, %rd5, %rd41;
	st.local.u8 	[%rd43], %rs89;
	add.s32 	%r2333, %r2333, 1;
	add.s32 	%r2337, %r2337, 1;
	setp.ne.s32 	%p10, %r2337, %r7;
	@%p10 bra 	$L__BB0_13;
$L__BB0_14:
	setp.eq.s64 	%p11, %rd25, 0;
	@%p11 bra 	$L__BB0_226;
	mov.u32 	%r333, %nctaid.x;
	cvt.u64.u32 	%rd9, %r333;
	mov.u32 	%r334, %tid.x;
	cvt.u64.u32 	%rd44, %r334;
	add.s64 	%rd10, %rd23, %rd44;
	add.s32 	%r14, %r298, 8;
	add.s32 	%r335, %r298, 16;
	shr.s32 	%r336, %r335, 31;
	shr.u32 	%r337, %r336, 26;
	add.s32 	%r338, %r335, %r337;
	shr.s32 	%r15, %r338, 6;
	setp.gt.s32 	%p12, %r298, -80;
	ld.const.u32 	%r16, [H0_const];
	ld.const.u32 	%r17, [H0_const+4];
	ld.const.u32 	%r18, [H0_const+8];
	ld.const.u32 	%r19, [H0_const+12];
	ld.const.u32 	%r20, [H0_const+16];
	ld.const.u32 	%r21, [H0_const+20];
	ld.const.u32 	%r22, [H0_const+24];
	ld.const.u32 	%r23, [H0_const+28];
	@%p12 bra 	$L__BB0_21;
	shr.u32 	%r2259, %r16, 24;
	cvt.u16.u32 	%rs1, %r2259;
	{ .reg .b16 tmp; mov.b32 {tmp, %rs2}, %r16; }
	shr.u32 	%r2260, %r16, 8;
	cvt.u16.u32 	%rs3, %r2260;
	cvt.u16.u32 	%rs4, %r16;
	shr.u32 	%r2261, %r17, 24;
	cvt.u16.u32 	%rs5, %r2261;
	{ .reg .b16 tmp; mov.b32 {tmp, %rs6}, %r17; }
	shr.u32 	%r2262, %r17, 8;
	cvt.u16.u32 	%rs7, %r2262;
	cvt.u16.u32 	%rs8, %r17;
	shr.u32 	%r2263, %r18, 24;
	cvt.u16.u32 	%rs9, %r2263;
	{ .reg .b16 tmp; mov.b32 {tmp, %rs10}, %r18; }
	shr.u32 	%r2264, %r18, 8;
	cvt.u16.u32 	%rs11, %r2264;
	cvt.u16.u32 	%rs12, %r18;
	shr.u32 	%r2265, %r19, 24;
	cvt.u16.u32 	%rs13, %r2265;
	{ .reg .b16 tmp; mov.b32 {tmp, %rs14}, %r19; }
	shr.u32 	%r2266, %r19, 8;
	cvt.u16.u32 	%rs15, %r2266;
	cvt.u16.u32 	%rs16, %r19;
	shr.u32 	%r2267, %r20, 24;
	cvt.u16.u32 	%rs17, %r2267;
	{ .reg .b16 tmp; mov.b32 {tmp, %rs18}, %r20; }
	shr.u32 	%r2268, %r20, 8;
	cvt.u16.u32 	%rs19, %r2268;
	cvt.u16.u32 	%rs20, %r20;
	shr.u32 	%r2269, %r21, 24;
	cvt.u16.u32 	%rs21, %r2269;
	{ .reg .b16 tmp; mov.b32 {tmp, %rs22}, %r21; }
	shr.u32 	%r2270, %r21, 8;
	cvt.u16.u32 	%rs23, %r2270;
	cvt.u16.u32 	%rs24, %r21;
	shr.u32 	%r2271, %r22, 24;
	cvt.u16.u32 	%rs25, %r2271;
	{ .reg .b16 tmp; mov.b32 {tmp, %rs26}, %r22; }
	shr.u32 	%r2272, %r22, 8;
	cvt.u16.u32 	%rs27, %r2272;
	cvt.u16.u32 	%rs28, %r22;
	shr.u32 	%r2273, %r23, 24;
	cvt.u16.u32 	%rs29, %r2273;
	{ .reg .b16 tmp; mov.b32 {tmp, %rs30}, %r23; }
	shr.u32 	%r2274, %r23, 8;
	cvt.u16.u32 	%rs31, %r2274;
	cvt.u16.u32 	%rs32, %r23;
	mov.b64 	%rd77, 0;
$L__BB0_17:
	mad.lo.s64 	%rd71, %rd77, %rd9, %rd7;
	mad.lo.s64 	%rd80, %rd71, %rd8, %rd10;
	cvt.u32.u16 	%r2276, %rs16;
	cvt.u32.u16 	%r2277, %rs15;
	prmt.b32 	%r2278, %r2277, %r2276, 0x3340U;
	cvt.u32.u16 	%r2279, %rs14;
	cvt.u32.u16 	%r2280, %rs13;
	prmt.b32 	%r2281, %r2280, %r2279, 0x3340U;
	prmt.b32 	%r2282, %r2281, %r2278, 0x5410U;
	cvt.u32.u16 	%r2283, %rs12;
	cvt.u32.u16 	%r2284, %rs11;
	prmt.b32 	%r2285, %r2284, %r2283, 0x3340U;
	cvt.u32.u16 	%r2286, %rs10;
	cvt.u32.u16 	%r2287, %rs9;
	prmt.b32 	%r2288, %r2287, %r2286, 0x3340U;
	prmt.b32 	%r2289, %r2288, %r2285, 0x5410U;
	cvt.u32.u16 	%r2290, %rs8;
	cvt.u32.u16 	%r2291, %rs7;
	prmt.b32 	%r2292, %r2291, %r2290, 0x3340U;
	cvt.u32.u16 	%r2293, %rs6;
	cvt.u32.u16 	%r2294, %rs5;
	prmt.b32 	%r2295, %r2294, %r2293, 0x3340U;
	prmt.b32 	%r2296, %r2295, %r2292, 0x5410U;
	cvt.u32.u16 	%r2297, %rs4;
	cvt.u32.u16 	%r2298, %rs3;
	prmt.b32 	%r2299, %r2298, %r2297, 0x3340U;
	cvt.u32.u16 	%r2300, %rs2;
	cvt.u32.u16 	%r2301, %rs1;
	prmt.b32 	%r2302, %r2301, %r2300, 0x3340U;
	prmt.b32 	%r2303, %r2302, %r2299, 0x5410U;
	st.local.v4.b32 	[%rd6], {%r2303, %r2296, %r2289, %r2282};
	cvt.u32.u16 	%r2304, %rs32;
	cvt.u32.u16 	%r2305, %rs31;
	prmt.b32 	%r2306, %r2305, %r2304, 0x3340U;
	cvt.u32.u16 	%r2307, %rs30;
	cvt.u32.u16 	%r2308, %rs29;
	prmt.b32 	%r2309, %r2308, %r2307, 0x3340U;
	prmt.b32 	%r2310, %r2309, %r2306, 0x5410U;
	cvt.u32.u16 	%r2311, %rs28;
	cvt.u32.u16 	%r2312, %rs27;
	prmt.b32 	%r2313, %r2312, %r2311, 0x3340U;
	cvt.u32.u16 	%r2314, %rs26;
	cvt.u32.u16 	%r2315, %rs25;
	prmt.b32 	%r2316, %r2315, %r2314, 0x3340U;
	prmt.b32 	%r2317, %r2316, %r2313, 0x5410U;
	cvt.u32.u16 	%r2318, %rs24;
	cvt.u32.u16 	%r2319, %rs23;
	prmt.b32 	%r2320, %r2319, %r2318, 0x3340U;
	cvt.u32.u16 	%r2321, %rs22;
	cvt.u32.u16 	%r2322, %rs21;
	prmt.b32 	%r2323, %r2322, %r2321, 0x3340U;
	prmt.b32 	%r2324, %r2323, %r2320, 0x5410U;
	cvt.u32.u16 	%r2325, %rs20;
	cvt.u32.u16 	%r2326, %rs19;
	prmt.b32 	%r2327, %r2326, %r2325, 0x3340U;
	cvt.u32.u16 	%r2328, %rs18;
	cvt.u32.u16 	%r2329, %rs17;
	prmt.b32 	%r2330, %r2329, %r2328, 0x3340U;
	prmt.b32 	%r2331, %r2330, %r2327, 0x5410U;
	st.local.v4.b32 	[%rd6+16], {%r2331, %r2324, %r2317, %r2310};
	mov.b32 	%r2338, 0;
$L__BB0_18:
	cvt.u64.u32 	%rd72, %r2338;
	add.s64 	%rd73, %rd6, %rd72;
	ld.local.u8 	%rs33, [%rd73];
	add.s64 	%rd74, %rd2, %rd72;
	ld.global.u8 	%rs34, [%rd74];
	setp.lt.u16 	%p149, %rs33, %rs34;
	@%p149 bra 	$L__BB0_224;
	setp.le.u16 	%p150, %rs33, %rs34;
	add.s32 	%r25, %r2338, 1;
	setp.lt.u32 	%p151, %r2338, 31;
	and.pred  	%p152, %p150, %p151;
	mov.u32 	%r2338, %r25;
	@%p152 bra 	$L__BB0_18;
	add.s64 	%rd77, %rd77, 1;
	setp.lt.u64 	%p153, %rd77, %rd25;
	@%p153 bra 	$L__BB0_17;
	bra.uni 	$L__BB0_226;
$L__BB0_21:
	cvt.s64.s32 	%rd46, %r298;
	add.s64 	%rd14, %rd5, %rd46;
	max.s32 	%r26, %r15, 0;
	ld.const.u32 	%r27, [K+100];
	ld.const.u32 	%r28, [K+104];
	ld.const.u32 	%r29, [K+108];
	ld.const.u32 	%r30, [K+112];
	ld.const.u32 	%r31, [K+116];
	ld.const.u32 	%r32, [K+120];
	ld.const.u32 	%r33, [K+124];
	ld.const.u32 	%r34, [K+128];
	ld.const.u32 	%r35, [K+132];
	ld.const.u32 	%r36, [K+136];
	ld.const.u32 	%r37, [K+140];
	mov.b64 	%rd78, 0;
	ld.const.u32 	%r38, [K+144];
	ld.const.u32 	%r506, [K];
	ld.const.u32 	%r533, [K+4];
	ld.const.u32 	%r561, [K+8];
	ld.const.u32 	%r587, [K+12];
	ld.const.u32 	%r617, [K+16];
	ld.const.u32 	%r643, [K+20];
	ld.const.u32 	%r669, [K+24];
	ld.const.u32 	%r695, [K+28];
	ld.const.u32 	%r725, [K+32];
	ld.const.u32 	%r751, [K+36];
	ld.const.u32 	%r777, [K+40];
	ld.const.u32 	%r803, [K+44];
	ld.const.u32 	%r833, [K+48];
	ld.const.u32 	%r859, [K+52];
	ld.const.u32 	%r885, [K+56];
	ld.const.u32 	%r911, [K+60];
	ld.const.u32 	%r941, [K+64];
	ld.const.u32 	%r967, [K+68];
	ld.const.u32 	%r993, [K+72];
	ld.const.u32 	%r1019, [K+76];
	ld.const.u32 	%r1049, [K+80];
	ld.const.u32 	%r1075, [K+84];
	ld.const.u32 	%r1101, [K+88];
	ld.const.u32 	%r1127, [K+92];
	ld.const.u32 	%r1157, [K+96];
	ld.const.u32 	%r1495, [K+148];
	ld.const.u32 	%r1521, [K+152];
	ld.const.u32 	%r1547, [K+156];
	ld.const.u32 	%r1577, [K+160];
	ld.const.u32 	%r1603, [K+164];
	ld.const.u32 	%r1629, [K+168];
	ld.const.u32 	%r1655, [K+172];
	ld.const.u32 	%r1685, [K+176];
	ld.const.u32 	%r1711, [K+180];
	ld.const.u32 	%r1737, [K+184];
	ld.const.u32 	%r1763, [K+188];
	ld.const.u32 	%r1793, [K+192];
	ld.const.u32 	%r1819, [K+196];
	ld.const.u32 	%r1845, [K+200];
	ld.const.u32 	%r1871, [K+204];
	ld.const.u32 	%r1901, [K+208];
	ld.const.u32 	%r1927, [K+212];
	ld.const.u32 	%r1953, [K+216];
	ld.const.u32 	%r1979, [K+220];
	ld.const.u32 	%r2009, [K+224];
	ld.const.u32 	%r2035, [K+228];
	ld.const.u32 	%r2061, [K+232];
	ld.const.u32 	%r2087, [K+236];
	ld.const.u32 	%r2117, [K+240];
	ld.const.u32 	%r2143, [K+244];
	ld.const.u32 	%r2169, [K+248];
	ld.const.u32 	%r2195, [K+252];
$L__BB0_22:
	mad.lo.s64 	%rd47, %rd78, %rd9, %rd7;
	mad.lo.s64 	%rd80, %rd47, %rd8, %rd10;
	shr.u64 	%rd48, %rd80, 56;
	st.local.u8 	[%rd14], %rd48;
	shr.u64 	%rd49, %rd80, 48;
	st.local.u8 	[%rd14+1], %rd49;
	shr.u64 	%rd50, %rd80, 40;
	st.local.u8 	[%rd14+2], %rd50;
	shr.u64 	%rd51, %rd80, 32;
	st.local.u8 	[%rd14+3], %rd51;
	shr.u64 	%rd52, %rd80, 24;
	st.local.u8 	[%rd14+4], %rd52;
	shr.u64 	%rd53, %rd80, 16;
	st.local.u8 	[%rd14+5], %rd53;
	shr.u64 	%rd54, %rd80, 8;
	st.local.u8 	[%rd14+6], %rd54;
	st.local.u8 	[%rd14+7], %rd80;
	mov.b32 	%r2348, 0;
	mov.u32 	%r2340, %r23;
	mov.u32 	%r2341, %r22;
	mov.u32 	%r2342, %r21;
	mov.u32 	%r2343, %r20;
	mov.u32 	%r2344, %r19;
	mov.u32 	%r2345, %r18;
	mov.u32 	%r2346, %r17;
	mov.u32 	%r2347, %r16;
$L__BB0_23:
	shl.b32 	%r50, %r2348, 6;
	setp.ge.s32 	%p13, %r50, %r14;
	cvt.u64.u32 	%rd55, %r50;
	add.s64 	%rd17, %rd5, %rd55;
	@%p13 bra 	$L__BB0_25;
	ld.local.u8 	%r340, [%rd17];
	shl.b32 	%r2349, %r340, 24;
	bra.uni 	$L__BB0_26;
$L__BB0_25:
	setp.eq.s32 	%p14, %r50, %r14;
	selp.b32 	%r2349, -2147483648, 0, %p14;
$L__BB0_26:
	add.s32 	%r54, %r50, 1;
	setp.lt.s32 	%p15, %r54, %r14;
	@%p15 bra 	$L__BB0_28;
	setp.eq.s32 	%p16, %r54, %r14;
	selp.b32 	%r2350, 8388608, 0, %p16;
	bra.uni 	$L__BB0_29;
$L__BB0_28:
	ld.local.u8 	%r341, [%rd17+1];
	shl.b32 	%r2350, %r341, 16;
$L__BB0_29:
	add.s32 	%r58, %r50, 2;
	setp.lt.s32 	%p17, %r58, %r14;
	@%p17 bra 	$L__BB0_31;
	setp.eq.s32 	%p18, %r58, %r14;
	selp.b32 	%r2351, 32768, 0, %p18;
	bra.uni 	$L__BB0_32;
$L__BB0_31:
	ld.local.u8 	%rs90, [%rd17+2];
	mul.wide.u16 	%r2351, %rs90, 256;
$L__BB0_32:
	add.s32 	%r62, %r50, 3;
	setp.lt.s32 	%p19, %r62, %r14;
	@%p19 bra 	$L__BB0_34;
	setp.eq.s32 	%p20, %r62, %r14;
	selp.b32 	%r2352, 128, 0, %p20;
	bra.uni 	$L__BB0_35;
$L__BB0_34:
	ld.local.u8 	%r2352, [%rd17+3];
$L__BB0_35:
	add.s32 	%r66, %r50, 4;
	setp.lt.s32 	%p21, %r66, %r14;
	@%p21 bra 	$L__BB0_37;
	setp.eq.s32 	%p22, %r66, %r14;
	selp.b32 	%r2353, -2147483648, 0, %p22;
	bra.uni 	$L__BB0_38;
$L__BB0_37:
	ld.local.u8 	%r342, [%rd17+4];
	shl.b32 	%r2353, %r342, 24;
$L__BB0_38:
	add.s32 	%r70, %r50, 5;
	setp.lt.s32 	%p23, %r70, %r14;
	@%p23 bra 	$L__BB0_40;
	setp.eq.s32 	%p24, %r70, %r14;
	selp.b32 	%r2354, 8388608, 0, %p24;
	bra.uni 	$L__BB0_41;
$L__BB0_40:
	ld.local.u8 	%r343, [%rd17+5];
	shl.b32 	%r2354, %r343, 16;
$L__BB0_41:
	add.s32 	%r74, %r50, 6;
	setp.lt.s32 	%p25, %r74, %r14;
	@%p25 bra 	$L__BB0_43;
	setp.eq.s32 	%p26, %r74, %r14;
	selp.b32 	%r2355, 32768, 0, %p26;
	bra.uni 	$L__BB0_44;
$L__BB0_43:
	ld.local.u8 	%rs91, [%rd17+6];
	mul.wide.u16 	%r2355, %rs91, 256;
$L__BB0_44:
	add.s32 	%r78, %r50, 7;
	setp.lt.s32 	%p27, %r78, %r14;
	@%p27 bra 	$L__BB0_46;
	setp.eq.s32 	%p28, %r78, %r14;
	selp.b32 	%r2356, 128, 0, %p28;
	bra.uni 	$L__BB0_47;
$L__BB0_46:
	ld.local.u8 	%r2356, [%rd17+7];
$L__BB0_47:
	setp.lt.s32 	%p29, %r50, %r298;
	@%p29 bra 	$L__BB0_49;
	setp.eq.s32 	%p30, %r50, %r298;
	selp.b32 	%r2357, -2147483648, 0, %p30;
	bra.uni 	$L__BB0_50;
$L__BB0_49:
	ld.local.u8 	%r344, [%rd17+8];
	shl.b32 	%r2357, %r344, 24;
$L__BB0_50:
	add.s32 	%r85, %r50, 9;
	setp.lt.s32 	%p31, %r85, %r14;
	@%p31 bra 	$L__BB0_52;
	setp.eq.s32 	%p32, %r85, %r14;
	selp.b32 	%r2358, 8388608, 0, %p32;
	bra.uni 	$L__BB0_53;
$L__BB0_52:
	ld.local.u8 	%r345, [%rd17+9];
	shl.b32 	%r2358, %r345, 16;
$L__BB0_53:
	add.s32 	%r89, %r50, 10;
	setp.lt.s32 	%p33, %r89, %r14;
	@%p33 bra 	$L__BB0_55;
	setp.eq.s32 	%p34, %r89, %r14;
	selp.b32 	%r2359, 32768, 0, %p34;
	bra.uni 	$L__BB0_56;
$L__BB0_55:
	ld.local.u8 	%rs92, [%rd17+10];
	mul.wide.u16 	%r2359, %rs92, 256;
$L__BB0_56:
	add.s32 	%r93, %r50, 11;
	setp.lt.s32 	%p35, %r93, %r14;
	@%p35 bra 	$L__BB0_58;
	setp.eq.s32 	%p36, %r93, %r14;
	selp.b32 	%r2360, 128, 0, %p36;
	bra.uni 	$L__BB0_59;
$L__BB0_58:
	ld.local.u8 	%r2360, [%rd17+11];
$L__BB0_59:
	add.s32 	%r97, %r50, 12;
	setp.lt.s32 	%p37, %r97, %r14;
	@%p37 bra 	$L__BB0_61;
	setp.eq.s32 	%p38, %r97, %r14;
	selp.b32 	%r2361, -2147483648, 0, %p38;
	bra.uni 	$L__BB0_62;
$L__BB0_61:
	ld.local.u8 	%r346, [%rd17+12];
	shl.b32 	%r2361, %r346, 24;
$L__BB0_62:
	add.s32 	%r101, %r50, 13;
	setp.lt.s32 	%p39, %r101, %r14;
	@%p39 bra 	$L__BB0_64;
	setp.eq.s32 	%p40, %r101, %r14;
	selp.b32 	%r2362, 8388608, 0, %p40;
	bra.uni 	$L__BB0_65;
$L__BB0_64:
	ld.local.u8 	%r347, [%rd17+13];
	shl.b32 	%r2362, %r347, 16;
$L__BB0_65:
	add.s32 	%r105, %r50, 14;
	setp.lt.s32 	%p41, %r105, %r14;
	@%p41 bra 	$L__BB0_67;
	setp.eq.s32 	%p42, %r105, %r14;
	selp.b32 	%r2363, 32768, 0, %p42;
	bra.uni 	$L__BB0_68;
$L__BB0_67:
	ld.local.u8 	%rs93, [%rd17+14];
	mul.wide.u16 	%r2363, %rs93, 256;
$L__BB0_68:
	add.s32 	%r109, %r50, 15;
	setp.lt.s32 	%p43, %r109, %r14;
	@%p43 bra 	$L__BB0_70;
	setp.eq.s32 	%p44, %r109, %r14;
	selp.b32 	%r2364, 128, 0, %p44;
	bra.uni 	$L__BB0_71;
$L__BB0_70:
	ld.local.u8 	%r2364, [%rd17+15];
$L__BB0_71:
	add.s32 	%r113, %r50, 16;
	setp.lt.s32 	%p45, %r113, %r14;
	@%p45 bra 	$L__BB0_73;
	setp.eq.s32 	%p46, %r113, %r14;
	selp.b32 	%r2365, -2147483648, 0, %p46;
	bra.uni 	$L__BB0_74;
$L__BB0_73:
	ld.local.u8 	%r348, [%rd17+16];
	shl.b32 	%r2365, %r348, 24;
$L__BB0_74:
	add.s32 	%r117, %r50, 17;
	setp.lt.s32 	%p47, %r117, %r14;
	@%p47 bra 	$L__BB0_76;
	setp.eq.s32 	%p48, %r117, %r14;
	selp.b32 	%r2366, 8388608, 0, %p48;
	bra.uni 	$L__BB0_77;
$L__BB0_76:
	ld.local.u8 	%r349, [%rd17+17];
	shl.b32 	%r2366, %r349, 16;
$L__BB0_77:
	add.s32 	%r121, %r50, 18;
	setp.lt.s32 	%p49, %r121, %r14;
	@%p49 bra 	$L__BB0_79;
	setp.eq.s32 	%p50, %r121, %r14;
	selp.b32 	%r2367, 32768, 0, %p50;
	bra.uni 	$L__BB0_80;
$L__BB0_79:
	ld.local.u8 	%rs94, [%rd17+18];
	mul.wide.u16 	%r2367, %rs94, 256;
$L__BB0_80:
	add.s32 	%r125, %r50, 19;
	setp.lt.s32 	%p51, %r125, %r14;
	@%p51 bra 	$L__BB0_82;
	setp.eq.s32 	%p52, %r125, %r14;
	selp.b32 	%r2368, 128, 0, %p52;
	bra.uni 	$L__BB0_83;
$L__BB0_82:
	ld.local.u8 	%r2368, [%rd17+19];
$L__BB0_83:
	add.s32 	%r129, %r50, 20;
	setp.lt.s32 	%p53, %r129, %r14;
	@%p53 bra 	$L__BB0_85;
	setp.eq.s32 	%p54, %r129, %r14;
	selp.b32 	%r2369, -2147483648, 0, %p54;
	bra.uni 	$L__BB0_86;
$L__BB0_85:
	ld.local.u8 	%r350, [%rd17+20];
	shl.b32 	%r2369, %r350, 24;
$L__BB0_86:
	add.s32 	%r133, %r50, 21;
	setp.lt.s32 	%p55, %r133, %r14;
	@%p55 bra 	$L__BB0_88;
	setp.eq.s32 	%p56, %r133, %r14;
	selp.b32 	%r2370, 8388608, 0, %p56;
	bra.uni 	$L__BB0_89;
$L__BB0_88:
	ld.local.u8 	%r351, [%rd17+21];
	shl.b32 	%r2370, %r351, 16;
$L__BB0_89:
	add.s32 	%r137, %r50, 22;
	setp.lt.s32 	%p57, %r137, %r14;
	@%p57 bra 	$L__BB0_91;
	setp.eq.s32 	%p58, %r137, %r14;
	selp.b32 	%r2371, 32768, 0, %p58;
	bra.uni 	$L__BB0_92;
$L__BB0_91:
	ld.local.u8 	%rs95, [%rd17+22];
	mul.wide.u16 	%r2371, %rs95, 256;
$L__BB0_92:
	add.s32 	%r141, %r50, 23;
	setp.lt.s32 	%p59, %r141, %r14;
	@%p59 bra 	$L__BB0_94;
	setp.eq.s32 	%p60, %r141, %r14;
	selp.b32 	%r2372, 128, 0, %p60;
	bra.uni 	$L__BB0_95;
$L__BB0_94:
	ld.local.u8 	%r2372, [%rd17+23];
$L__BB0_95:
	add.s32 	%r145, %r50, 24;
	setp.lt.s32 	%p61, %r145, %r14;
	@%p61 bra 	$L__BB0_97;
	setp.eq.s32 	%p62, %r145, %r14;
	selp.b32 	%r2373, -2147483648, 0, %p62;
	bra.uni 	$L__BB0_98;
$L__BB0_97:
	ld.local.u8 	%r352, [%rd17+24];
	shl.b32 	%r2373, %r352, 24;
$L__BB0_98:
	add.s32 	%r149, %r50, 25;
	setp.lt.s32 	%p63, %r149, %r14;
	@%p63 bra 	$L__BB0_100;
	setp.eq.s32 	%p64, %r149, %r14;
	selp.b32 	%r2374, 8388608, 0, %p64;
	bra.uni 	$L__BB0_101;
$L__BB0_100:
	ld.local.u8 	%r353, [%rd17+25];
	shl.b32 	%r2374, %r353, 16;
$L__BB0_101:
	add.s32 	%r153, %r50, 26;
	setp.lt.s32 	%p65, %r153, %r14;
	@%p65 bra 	$L__BB0_103;
	setp.eq.s32 	%p66, %r153, %r14;
	selp.b32 	%r2375, 32768, 0, %p66;
	bra.uni 	$L__BB0_104;
$L__BB0_103:
	ld.local.u8 	%rs96, [%rd17+26];
	mul.wide.u16 	%r2375, %rs96, 256;
$L__BB0_104:
	add.s32 	%r157, %r50, 27;
	setp.lt.s32 	%p67, %r157, %r14;
	@%p67 bra 	$L__BB0_106;
	setp.eq.s32 	%p68, %r157, %r14;
	selp.b32 	%r2376, 128, 0, %p68;
	bra.uni 	$L__BB0_107;
$L__BB0_106:
	ld.local.u8 	%r2376, [%rd17+27];
$L__BB0_107:
	add.s32 	%r161, %r50, 28;
	setp.lt.s32 	%p69, %r161, %r14;
	@%p69 bra 	$L__BB0_109;
	setp.eq.s32 	%p70, %r161, %r14;
	selp.b32 	%r2377, -2147483648, 0, %p70;
	bra.uni 	$L__BB0_110;
$L__BB0_109:
	ld.local.u8 	%r354, [%rd17+28];
	shl.b32 	%r2377, %r354, 24;
$L__BB0_110:
	add.s32 	%r165, %r50, 29;
	setp.lt.s32 	%p71, %r165, %r14;
	@%p71 bra 	$L__BB0_112;
	setp.eq.s32 	%p72, %r165, %r14;
	selp.b32 	%r2378, 8388608, 0, %p72;
	bra.uni 	$L__BB0_113;
$L__BB0_112:
	ld.local.u8 	%r355, [%rd17+29];
	shl.b32 	%r2378, %r355, 16;
$L__BB0_113:
	add.s32 	%r169, %r50, 30;
	setp.lt.s32 	%p73, %r169, %r14;
	@%p73 bra 	$L__BB0_115;
	setp.eq.s32 	%p74, %r169, %r14;
	selp.b32 	%r2379, 32768, 0, %p74;
	bra.uni 	$L__BB0_116;
$L__BB0_115:
	ld.local.u8 	%rs97, [%rd17+30];
	mul.wide.u16 	%r2379, %rs97, 256;
$L__BB0_116:
	add.s32 	%r173, %r50, 31;
	setp.lt.s32 	%p75, %r173, %r14;
	@%p75 bra 	$L__BB0_118;
	setp.eq.s32 	%p76, %r173, %r14;
	selp.b32 	%r2380, 128, 0, %p76;
	bra.uni 	$L__BB0_119;
$L__BB0_118:
	ld.local.u8 	%r2380, [%rd17+31];
$L__BB0_119:
	add.s32 	%r177, %r50, 32;
	setp.lt.s32 	%p77, %r177, %r14;
	@%p77 bra 	$L__BB0_121;
	setp.eq.s32 	%p78, %r177, %r14;
	selp.b32 	%r2381, -2147483648, 0, %p78;
	bra.uni 	$L__BB0_122;
$L__BB0_121:
	ld.local.u8 	%r356, [%rd17+32];
	shl.b32 	%r2381, %r356, 24;
$L__BB0_122:
	add.s32 	%r181, %r50, 33;
	setp.lt.s32 	%p79, %r181, %r14;
	@%p79 bra 	$L__BB0_124;
	setp.eq.s32 	%p80, %r181, %r14;
	selp.b32 	%r2382, 8388608, 0, %p80;
	bra.uni 	$L__BB0_125;
$L__BB0_124:
	ld.local.u8 	%r357, [%rd17+33];
	shl.b32 	%r2382, %r357, 16;
$L__BB0_125:
	add.s32 	%r185, %r50, 34;
	setp.lt.s32 	%p81, %r185, %r14;
	@%p81 bra 	$L__BB0_127;
	setp.eq.s32 	%p82, %r185, %r14;
	selp.b32 	%r2383, 32768, 0, %p82;
	bra.uni 	$L__BB0_128;
$L__BB0_127:
	ld.local.u8 	%rs98, [%rd17+34];
	mul.wide.u16 	%r2383, %rs98, 256;
$L__BB0_128:
	add.s32 	%r189, %r50, 35;
	setp.lt.s32 	%p83, %r189, %r14;
	@%p83 bra 	$L__BB0_130;
	setp.eq.s32 	%p84, %r189, %r14;
	selp.b32 	%r2384, 128, 0, %p84;
	bra.uni 	$L__BB0_131;
$L__BB0_130:
	ld.local.u8 	%r2384, [%rd17+35];
$L__BB0_131:
	add.s32 	%r193, %r50, 36;
	setp.lt.s32 	%p85, %r193, %r14;
	@%p85 bra 	$L__BB0_133;
	setp.eq.s32 	%p86, %r193, %r14;
	selp.b32 	%r2385, -2147483648, 0, %p86;
	bra.uni 	$L__BB0_134;
$L__BB0_133:
	ld.local.u8 	%r358, [%rd17+36];
	shl.b32 	%r2385, %r358, 24;
$L__BB0_134:
	add.s32 	%r197, %r50, 37;
	setp.lt.s32 	%p87, %r197, %r14;
	@%p87 bra 	$L__BB0_136;
	setp.eq.s32 	%p88, %r197, %r14;
	selp.b32 	%r2386, 8388608, 0, %p88;
	bra.uni 	$L__BB0_137;
$L__BB0_136:
	ld.local.u8 	%r359, [%rd17+37];
	shl.b32 	%r2386, %r359, 16;
$L__BB0_137:
	add.s32 	%r201, %r50, 38;
	setp.lt.s32 	%p89, %r201, %r14;
	@%p89 bra 	$L__BB0_139;
	setp.eq.s32 	%p90, %r201, %r14;
	selp.b32 	%r2387, 32768, 0, %p90;
	bra.uni 	$L__BB0_140;
$L__BB0_139:
	ld.local.u8 	%rs99, [%rd17+38];
	mul.wide.u16 	%r2387, %rs99, 256;
$L__BB0_140:
	add.s32 	%r205, %r50, 39;
	setp.lt.s32 	%p91, %r205, %r14;
	@%p91 bra 	$L__BB0_142;
	setp.eq.s32 	%p92, %r205, %r14;
	selp.b32 	%r2388, 128, 0, %p92;
	bra.uni 	$L__BB0_143;
$L__BB0_142:
	ld.local.u8 	%r2388, [%rd17+39];
$L__BB0_143:
	add.s32 	%r209, %r50, 40;
	setp.lt.s32 	%p93, %r209, %r14;
	@%p93 bra 	$L__BB0_145;
	setp.eq.s32 	%p94, %r209, %r14;
	selp.b32 	%r2389, -2147483648, 0, %p94;
	bra.uni 	$L__BB0_146;
$L__BB0_145:
	ld.local.u8 	%r360, [%rd17+40];
	shl.b32 	%r2389, %r360, 24;
$L__BB0_146:
	add.s32 	%r213, %r50, 41;
	setp.lt.s32 	%p95, %r213, %r14;
	@%p95 bra 	$L__BB0_148;
	setp.eq.s32 	%p96, %r213, %r14;
	selp.b32 	%r2390, 8388608, 0, %p96;
	bra.uni 	$L__BB0_149;
$L__BB0_148:
	ld.local.u8 	%r361, [%rd17+41];
	shl.b32 	%r2390, %r361, 16;
$L__BB0_149:
	add.s32 	%r217, %r50, 42;
	setp.lt.s32 	%p97, %r217, %r14;
	@%p97 bra 	$L__BB0_151;
	setp.eq.s32 	%p98, %r217, %r14;
	selp.b32 	%r2391, 32768, 0, %p98;
	bra.uni 	$L__BB0_152;
$L__BB0_151:
	ld.local.u8 	%rs100, [%rd17+42];
	mul.wide.u16 	%r2391, %rs100, 256;
$L__BB0_152:
	add.s32 	%r221, %r50, 43;
	setp.lt.s32 	%p99, %r221, %r14;
	@%p99 bra 	$L__BB0_154;
	setp.eq.s32 	%p100, %r221, %r14;
	selp.b32 	%r2392, 128, 0, %p100;
	bra.uni 	$L__BB0_155;
$L__BB0_154:
	ld.local.u8 	%r2392, [%rd17+43];
$L__BB0_155:
	add.s32 	%r225, %r50, 44;
	setp.lt.s32 	%p101, %r225, %r14;
	@%p101 bra 	$L__BB0_157;
	setp.eq.s32 	%p102, %r225, %r14;
	selp.b32 	%r2393, -2147483648, 0, %p102;
	bra.uni 	$L__BB0_158;
$L__BB0_157:
	ld.local.u8 	%r362, [%rd17+44];
	shl.b32 	%r2393, %r362, 24;
$L__BB0_158:
	add.s32 	%r229, %r50, 45;
	setp.lt.s32 	%p103, %r229, %r14;
	@%p103 bra 	$L__BB0_160;
	setp.eq.s32 	%p104, %r229, %r14;
	selp.b32 	%r2394, 8388608, 0, %p104;
	bra.uni 	$L__BB0_161;
$L__BB0_160:
	ld.local.u8 	%r363, [%rd17+45];
	shl.b32 	%r2394, %r363, 16;
$L__BB0_161:
	add.s32 	%r233, %r50, 46;
	setp.lt.s32 	%p105, %r233, %r14;
	@%p105 bra 	$L__BB0_163;
	setp.eq.s32 	%p106, %r233, %r14;
	selp.b32 	%r2395, 32768, 0, %p106;
	bra.uni 	$L__BB0_164;
$L__BB0_163:
	ld.local.u8 	%rs101, [%rd17+46];
	mul.wide.u16 	%r2395, %rs101, 256;
$L__BB0_164:
	add.s32 	%r237, %r50, 47;
	setp.lt.s32 	%p107, %r237, %r14;
	@%p107 bra 	$L__BB0_166;
	setp.eq.s32 	%p108, %r237, %r14;
	selp.b32 	%r2396, 128, 0, %p108;
	bra.uni 	$L__BB0_167;
$L__BB0_166:
	ld.local.u8 	%r2396, [%rd17+47];
$L__BB0_167:
	add.s32 	%r241, %r50, 48;
	setp.lt.s32 	%p109, %r241, %r14;
	@%p109 bra 	$L__BB0_169;
	setp.eq.s32 	%p110, %r241, %r14;
	selp.b32 	%r2397, -2147483648, 0, %p110;
	bra.uni 	$L__BB0_170;
$L__BB0_169:
	ld.local.u8 	%r364, [%rd17+48];
	shl.b32 	%r2397, %r364, 24;
$L__BB0_170:
	add.s32 	%r245, %r50, 49;
	setp.lt.s32 	%p111, %r245, %r14;
	@%p111 bra 	$L__BB0_172;
	setp.eq.s32 	%p112, %r245, %r14;
	selp.b32 	%r2398, 8388608, 0, %p112;
	bra.uni 	$L__BB0_173;
$L__BB0_172:
	ld.local.u8 	%r365, [%rd17+49];
	shl.b32 	%r2398, %r365, 16;
$L__BB0_173:
	add.s32 	%r249, %r50, 50;
	setp.lt.s32 	%p113, %r249, %r14;
	@%p113 bra 	$L__BB0_175;
	setp.eq.s32 	%p114, %r249, %r14;
	selp.b32 	%r2399, 32768, 0, %p114;
	bra.uni 	$L__BB0_176;
$L__BB0_175:
	ld.local.u8 	%rs102, [%rd17+50];
	mul.wide.u16 	%r2399, %rs102, 256;
$L__BB0_176:
	add.s32 	%r253, %r50, 51;
	setp.lt.s32 	%p115, %r253, %r14;
	@%p115 bra 	$L__BB0_178;
	setp.eq.s32 	%p116, %r253, %r14;
	selp.b32 	%r2400, 128, 0, %p116;
	bra.uni 	$L__BB0_179;
$L__BB0_178:
	ld.local.u8 	%r2400, [%rd17+51];
$L__BB0_179:
	add.s32 	%r257, %r50, 52;
	setp.lt.s32 	%p117, %r257, %r14;
	@%p117 bra 	$L__BB0_181;
	setp.eq.s32 	%p118, %r257, %r14;
	selp.b32 	%r2401, -2147483648, 0, %p118;
	bra.uni 	$L__BB0_182;
$L__BB0_181:
	ld.local.u8 	%r366, [%rd17+52];
	shl.b32 	%r2401, %r366, 24;
$L__BB0_182:
	add.s32 	%r261, %r50, 53;
	setp.lt.s32 	%p119, %r261, %r14;
	@%p119 bra 	$L__BB0_184;
	setp.eq.s32 	%p120, %r261, %r14;
	selp.b32 	%r2402, 8388608, 0, %p120;
	bra.uni 	$L__BB0_185;
$L__BB0_184:
	ld.local.u8 	%r367, [%rd17+53];
	shl.b32 	%r2402, %r367, 16;
$L__BB0_185:
	add.s32 	%r265, %r50, 54;
	setp.lt.s32 	%p121, %r265, %r14;
	@%p121 bra 	$L__BB0_187;
	setp.eq.s32 	%p122, %r265, %r14;
	selp.b32 	%r2403, 32768, 0, %p122;
	bra.uni 	$L__BB0_188;
$L__BB0_187:
	ld.local.u8 	%rs103, [%rd17+54];
	mul.wide.u16 	%r2403, %rs103, 256;
$L__BB0_188:
	add.s32 	%r269, %r50, 55;
	setp.lt.s32 	%p123, %r269, %r14;
	@%p123 bra 	$L__BB0_190;
	setp.eq.s32 	%p124, %r269, %r14;
	selp.b32 	%r2404, 128, 0, %p124;
	bra.uni 	$L__BB0_191;
$L__BB0_190:
	ld.local.u8 	%r2404, [%rd17+55];
$L__BB0_191:
	add.s32 	%r273, %r50, 56;
	setp.lt.s32 	%p125, %r273, %r14;
	@%p125 bra 	$L__BB0_193;
	setp.eq.s32 	%p126, %r273, %r14;
	selp.b16 	%rs121, -128, 0, %p126;
	bra.uni 	$L__BB0_194;
$L__BB0_193:
	ld.local.u8 	%rs121, [%rd17+56];
$L__BB0_194:
	add.s32 	%r274, %r50, 57;
	setp.lt.s32 	%p127, %r274, %r14;
	@%p127 bra 	$L__BB0_196;
	setp.eq.s32 	%p128, %r274, %r14;
	selp.b16 	%rs120, -128, 0, %p128;
	bra.uni 	$L__BB0_197;
$L__BB0_196:
	ld.local.u8 	%rs120, [%rd17+57];
$L__BB0_197:
	add.s32 	%r275, %r50, 58;
	setp.lt.s32 	%p129, %r275, %r14;
	@%p129 bra 	$L__BB0_199;
	setp.eq.s32 	%p130, %r275, %r14;
	selp.b16 	%rs119, -128, 0, %p130;
	bra.uni 	$L__BB0_200;
$L__BB0_199:
	ld.local.u8 	%rs119, [%rd17+58];
$L__BB0_200:
	add.s32 	%r276, %r50, 59;
	setp.lt.s32 	%p131, %r276, %r14;
	@%p131 bra 	$L__BB0_202;
	setp.eq.s32 	%p132, %r276, %r14;
	selp.b16 	%rs118, -128, 0, %p132;
	bra.uni 	$L__BB0_203;
$L__BB0_202:
	ld.local.u8 	%rs118, [%rd17+59];
$L__BB0_203:
	add.s32 	%r277, %r50, 60;
	setp.lt.s32 	%p133, %r277, %r14;
	@%p133 bra 	$L__BB0_205;
	setp.eq.s32 	%p134, %r277, %r14;
	selp.b16 	%rs117, -128, 0, %p134;
	bra.uni 	$L__BB0_206;
$L__BB0_205:
	ld.local.u8 	%rs117, [%rd17+60];
$L__BB0_206:
	add.s32 	%r278, %r50, 61;
	setp.lt.s32 	%p135, %r278, %r14;
	@%p135 bra 	$L__BB0_208;
	setp.eq.s32 	%p136, %r278, %r14;
	selp.b16 	%rs116, -128, 0, %p136;
	bra.uni 	$L__BB0_209;
$L__BB0_208:
	ld.local.u8 	%rs116, [%rd17+61];
$L__BB0_209:
	add.s32 	%r279, %r50, 62;
	setp.lt.s32 	%p137, %r279, %r14;
	@%p137 bra 	$L__BB0_211;
	setp.eq.s32 	%p138, %r279, %r14;
	selp.b16 	%rs115, -128, 0, %p138;
	bra.uni 	$L__BB0_212;
$L__BB0_211:
	ld.local.u8 	%rs115, [%rd17+62];
$L__BB0_212:
	add.s32 	%r280, %r50, 63;
	setp.lt.s32 	%p139, %r280, %r14;
	@%p139 bra 	$L__BB0_214;
	setp.eq.s32 	%p140, %r280, %r14;
	selp.b16 	%rs114, -128, 0, %p140;
	bra.uni 	$L__BB0_215;
$L__BB0_214:
	ld.local.u8 	%rs114, [%rd17+63];
$L__BB0_215:
	setp.ne.s32 	%p141, %r2348, %r15;
	@%p141 bra 	$L__BB0_217;
	cvt.s64.s32 	%rd56, %r14;
	mul.wide.s32 	%rd57, %r14, 8;
	shr.u64 	%rd58, %rd56, 37;
	cvt.u16.u64 	%rs119, %rd58;
	shr.u64 	%rd59, %rd56, 29;
	cvt.u16.u64 	%rs118, %rd59;
	shr.u64 	%rd60, %rd56, 56;
	cvt.u16.u64 	%rs121, %rd60;
	shr.u64 	%rd61, %rd56, 45;
	cvt.u16.u64 	%rs120, %rd61;
	shr.u64 	%rd62, %rd56, 21;
	cvt.u16.u64 	%rs117, %rd62;
	shr.u64 	%rd63, %rd56, 13;
	cvt.u16.u64 	%rs116, %rd63;
	shr.u64 	%rd64, %rd56, 5;
	cvt.u16.u64 	%rs115, %rd64;
	cvt.u16.u64 	%rs114, %rd57;
$L__BB0_217:
	add.s64 	%rd79, %rd4, 40;
	or.b32  	%r369, %r2350, %r2349;
	or.b32  	%r370, %r369, %r2351;
	or.b32  	%r281, %r370, %r2352;
	or.b32  	%r371, %r2354, %r2353;
	or.b32  	%r372, %r371, %r2355;
	or.b32  	%r373, %r372, %r2356;
	or.b32  	%r374, %r2358, %r2357;
	or.b32  	%r375, %r374, %r2359;
	or.b32  	%r376, %r375, %r2360;
	or.b32  	%r377, %r2362, %r2361;
	or.b32  	%r378, %r377, %r2363;
	or.b32  	%r379, %r378, %r2364;
	st.local.v4.u32 	[%rd4], {%r281, %r373, %r376, %r379};
	or.b32  	%r380, %r2366, %r2365;
	or.b32  	%r381, %r380, %r2367;
	or.b32  	%r382, %r381, %r2368;
	or.b32  	%r383, %r2370, %r2369;
	or.b32  	%r384, %r383, %r2371;
	or.b32  	%r385, %r384, %r2372;
	or.b32  	%r386, %r2374, %r2373;
	or.b32  	%r387, %r386, %r2375;
	or.b32  	%r388, %r387, %r2376;
	or.b32  	%r389, %r2378, %r2377;
	or.b32  	%r390, %r389, %r2379;
	or.b32  	%r391, %r390, %r2380;
	st.local.v4.u32 	[%rd4+16], {%r382, %r385, %r388, %r391};
	or.b32  	%r392, %r2382, %r2381;
	or.b32  	%r393, %r392, %r2383;
	or.b32  	%r394, %r393, %r2384;
	or.b32  	%r395, %r2386, %r2385;
	or.b32  	%r396, %r395, %r2387;
	or.b32  	%r397, %r396, %r2388;
	or.b32  	%r398, %r2390, %r2389;
	or.b32  	%r399, %r398, %r2391;
	or.b32  	%r400, %r399, %r2392;
	or.b32  	%r401, %r2394, %r2393;
	or.b32  	%r402, %r401, %r2395;
	or.b32  	%r403, %r402, %r2396;
	st.local.v4.u32 	[%rd4+32], {%r394, %r397, %r400, %r403};
	or.b32  	%r404, %r2398, %r2397;
	or.b32  	%r405, %r404, %r2399;
	or.b32  	%r406, %r405, %r2400;
	or.b32  	%r407, %r2402, %r2401;
	or.b32  	%r408, %r407, %r2403;
	or.b32  	%r409, %r408, %r2404;
	cvt.u32.u16 	%r410, %rs121;
	shl.b32 	%r411, %r410, 24;
	cvt.u32.u16 	%r412, %rs120;
	shl.b32 	%r413, %r412, 16;
	and.b32  	%r414, %r413, 16711680;
	or.b32  	%r415, %r414, %r411;
	and.b16  	%rs104, %rs119, 255;
	mul.wide.u16 	%r416, %rs104, 256;
	or.b32  	%r417, %r415, %r416;
	cvt.u32.u16 	%r418, %rs118;
	and.b32  	%r419, %r418, 255;
	or.b32  	%r420, %r417, %r419;
	cvt.u32.u16 	%r421, %rs117;
	shl.b32 	%r422, %r421, 24;
	cvt.u32.u16 	%r423, %rs116;
	shl.b32 	%r424, %r423, 16;
	and.b32  	%r425, %r424, 16711680;
	or.b32  	%r426, %r425, %r422;
	and.b16  	%rs105, %rs115, 255;
	mul.wide.u16 	%r427, %rs105, 256;
	or.b32  	%r428, %r426, %r427;
	cvt.u32.u16 	%r429, %rs114;
	and.b32  	%r430, %r429, 255;
	or.b32  	%r431, %r428, %r430;
	st.local.v4.u32 	[%rd4+48], {%r406, %r409, %r420, %r431};
	mov.b64 	%rd65, {%r400, %r432};
	cvt.u32.u64 	%r2405, %rd65;
	mov.b32 	%r2406, 0;
$L__BB0_218:
	add.s64 	%rd20, %rd79, 16;
	ld.local.v2.u32 	{%r286, %r433}, [%rd79+16];
	shf.l.wrap.b32 	%r434, %r286, %r286, 15;
	shf.l.wrap.b32 	%r435, %r286, %r286, 13;
	xor.b32  	%r436, %r434, %r435;
	shr.u32 	%r437, %r286, 10;
	xor.b32  	%r438, %r436, %r437;
	ld.local.u32 	%r439, [%rd79+-4];
	add.s32 	%r440, %r438, %r439;
	ld.local.v4.u32 	{%r441, %r442, %r443, %r444}, [%rd79+-40];
	mov.b64 	%rd66, {%r443, %r444};
	shf.l.wrap.b32 	%r445, %r442, %r442, 25;
	shf.l.wrap.b32 	%r446, %r442, %r442, 14;
	xor.b32  	%r447, %r445, %r446;
	shr.u32 	%r448, %r442, 3;
	xor.b32  	%r449, %r447, %r448;
	add.s32 	%r450, %r440, %r441;
	add.s32 	%r451, %r450, %r449;
	shf.l.wrap.b32 	%r452, %r433, %r433, 15;
	shf.l.wrap.b32 	%r453, %r433, %r433, 13;
	xor.b32  	%r454, %r452, %r453;
	shr.u32 	%r455, %r433, 10;
	xor.b32  	%r456, %r454, %r455;
	add.s32 	%r457, %r456, %r2405;
	shf.l.wrap.b32 	%r458, %r443, %r443, 25;
	shf.l.wrap.b32 	%r459, %r443, %r443, 14;
	xor.b32  	%r460, %r458, %r459;
	shr.u32 	%r461, %r443, 3;
	xor.b32  	%r462, %r460, %r461;
	add.s32 	%r463, %r457, %r442;
	add.s32 	%r464, %r463, %r462;
	st.local.v2.u32 	[%rd79+24], {%r451, %r464};
	shf.l.wrap.b32 	%r465, %r451, %r451, 15;
	shf.l.wrap.b32 	%r466, %r451, %r451, 13;
	xor.b32  	%r467, %r465, %r466;
	shr.u32 	%r468, %r451, 10;
	xor.b32  	%r469, %r467, %r468;
	ld.local.u32 	%r470, [%rd79+4];
	add.s32 	%r471, %r469, %r470;
	shf.l.wrap.b32 	%r472, %r444, %r444, 25;
	shf.l.wrap.b32 	%r473, %r444, %r444, 14;
	xor.b32  	%r474, %r472, %r473;
	shr.u32 	%r475, %r444, 3;
	xor.b32  	%r476, %r474, %r475;
	add.s32 	%r477, %r471, %r443;
	add.s32 	%r478, %r477, %r476;
	st.local.u32 	[%rd79+32], %r478;
	shf.l.wrap.b32 	%r479, %r464, %r464, 15;
	shf.l.wrap.b32 	%r480, %r464, %r464, 13;
	xor.b32  	%r481, %r479, %r480;
	shr.u32 	%r482, %r464, 10;
	xor.b32  	%r483, %r481, %r482;
	ld.local.u32 	%r484, [%rd79+8];
	add.s32 	%r485, %r483, %r484;
	ld.local.u32 	%r486, [%rd79+-24];
	shf.l.wrap.b32 	%r487, %r486, %r486, 25;
	shf.l.wrap.b32 	%r488, %r486, %r486, 14;
	xor.b32  	%r489, %r487, %r488;
	shr.u32 	%r490, %r486, 3;
	xor.b32  	%r491, %r489, %r490;
	{ .reg .b32 tmp; mov.b64 {tmp, %r492}, %rd66; }
	add.s32 	%r493, %r485, %r492;
	add.s32 	%r494, %r493, %r491;
	st.local.u32 	[%rd79+36], %r494;
	add.s32 	%r2406, %r2406, 4;
	setp.ne.s32 	%p142, %r2406, 48;
	mov.u32 	%r2405, %r286;
	mov.u64 	%rd79, %rd20;
	@%p142 bra 	$L__BB0_218;
	shf.l.wrap.b32 	%r495, %r2343, %r2343, 26;
	shf.l.wrap.b32 	%r496, %r2343, %r2343, 21;
	xor.b32  	%r497, %r495, %r496;
	shf.l.wrap.b32 	%r498, %r2343, %r2343, 7;
	xor.b32  	%r499, %r497, %r498;
	and.b32  	%r500, %r2343, %r2342;
	not.b32 	%r501, %r2343;
	and.b32  	%r502, %r2341, %r501;
	or.b32  	%r503, %r500, %r502;
	add.s32 	%r504, %r503, %r2340;
	add.s32 	%r505, %r504, %r499;
	add.s32 	%r507, %r505, %r506;
	add.s32 	%r508, %r507, %r281;
	shf.l.wrap.b32 	%r509, %r2347, %r2347, 30;
	shf.l.wrap.b32 	%r510, %r2347, %r2347, 19;
	xor.b32  	%r511, %r509, %r510;
	shf.l.wrap.b32 	%r512, %r2347, %r2347, 10;
	xor.b32  	%r513, %r511, %r512;
	xor.b32  	%r514, %r2346, %r2345;
	and.b32  	%r515, %r2347, %r514;
	and.b32  	%r516, %r2346, %r2345;
	xor.b32  	%r517, %r515, %r516;
	add.s32 	%r518, %r513, %r517;
	add.s32 	%r519, %r508, %r2344;
	add.s32 	%r520, %r518, %r508;
	shf.l.wrap.b32 	%r521, %r519, %r519, 26;
	shf.l.wrap.b32 	%r522, %r519, %r519, 21;
	xor.b32  	%r523, %r521, %r522;
	shf.l.wrap.b32 	%r524, %r519, %r519, 7;
	xor.b32  	%r525, %r523, %r524;
	and.b32  	%r526, %r519, %r2343;
	not.b32 	%r527, %r519;
	and.b32  	%r528, %r2342, %r527;
	or.b32  	%r529, %r526, %r528;
	ld.local.u32 	%r530, [%rd4+4];
	add.s32 	%r531, %r529, %r2341;
	add.s32 	%r532, %r531, %r525;
	add.s32 	%r534, %r532, %r533;
	add.s32 	%r535, %r534, %r530;
	shf.l.wrap.b32 	%r536, %r520, %r520, 30;
	shf.l.wrap.b32 	%r537, %r520, %r520, 19;
	xor.b32  	%r538, %r536, %r537;
	shf.l.wrap.b32 	%r539, %r520, %r520, 10;
	xor.b32  	%r540, %r538, %r539;
	xor.b32  	%r541, %r2347, %r2346;
	and.b32  	%r542, %r520, %r541;
	and.b32  	%r543, %r2347, %r2346;
	xor.b32  	%r544, %r542, %r543;
	add.s32 	%r545, %r540, %r544;
	add.s32 	%r546, %r535, %r2345;
	add.s32 	%r547, %r545, %r535;
	shf.l.wrap.b32 	%r548, %r546, %r546, 26;
	shf.l.wrap.b32 	%r549, %r546, %r546, 21;
	xor.b32  	%r550, %r548, %r549;
	shf.l.wrap.b32 	%r551, %r546, %r546, 7;
	xor.b32  	%r552, %r550, %r551;
	and.b32  	%r553, %r546, %r519;
	not.b32 	%r554, %r546;
	and.b32  	%r555, %r2343, %r554;
	or.b32  	%r556, %r553, %r555;
	ld.local.v2.u32 	{%r557, %r558}, [%rd4+8];
	add.s32 	%r559, %r556, %r2342;
	add.s32 	%r560, %r559, %r552;
	add.s32 	%r562, %r560, %r561;
	add.s32 	%r563, %r562, %r557;
	shf.l.wrap.b32 	%r564, %r547, %r547, 30;
	shf.l.wrap.b32 	%r565, %r547, %r547, 19;
	xor.b32  	%r566, %r564, %r565;
	shf.l.wrap.b32 	%r567, %r547, %r547, 10;
	xor.b32  	%r568, %r566, %r567;
	xor.b32  	%r569, %r520, %r2347;
	and.b32  	%r570, %r547, %r569;
	and.b32  	%r571, %r520, %r2347;
	xor.b32  	%r572, %r570, %r571;
	add.s32 	%r573, %r568, %r572;
	add.s32 	%r574, %r563, %r2346;
	add.s32 	%r575, %r573, %r563;
	shf.l.wrap.b32 	%r576, %r574, %r574, 26;
	shf.l.wrap.b32 	%r577, %r574, %r574, 21;
	xor.b32  	%r578, %r576, %r577;
	shf.l.wrap.b32 	%r579, %r574, %r574, 7;
	xor.b32  	%r580, %r578, %r579;
	and.b32  	%r581, %r574, %r546;
	not.b32 	%r582, %r574;
	and.b32  	%r583, %r519, %r582;
	or.b32  	%r584, %r581, %r583;
	add.s32 	%r585, %r584, %r2343;
	add.s32 	%r586, %r585, %r580;
	add.s32 	%r588, %r586, %r587;
	add.s32 	%r589, %r588, %r558;
	shf.l.wrap.b32 	%r590, %r575, %r575, 30;
	shf.l.wrap.b32 	%r591, %r575, %r575, 19;
	xor.b32  	%r592, %r590, %r591;
	shf.l.wrap.b32 	%r593, %r575, %r575, 10;
	xor.b32  	%r594, %r592, %r593;
	xor.b32  	%r595, %r547, %r520;
	and.b32  	%r596, %r575, %r595;
	and.b32  	%r597, %r547, %r520;
	xor.b32  	%r598, %r596, %r597;
	add.s32 	%r599, %r594, %r598;
	add.s32 	%r600, %r589, %r2347;
	add.s32 	%r601, %r599, %r589;
	shf.l.wrap.b32 	%r602, %r600, %r600, 26;
	shf.l.wrap.b32 	%r603, %r600, %r600, 21;
	xor.b32  	%r604, %r602, %r603;
	shf.l.wrap.b32 	%r605, %r600, %r600, 7;
	xor.b32  	%r606, %r604, %r605;
	and.b32  	%r607, %r600, %r574;
	not.b32 	%r608, %r600;
	and.b32  	%r609, %r546, %r608;
	or.b32  	%r610, %r607, %r609;
	ld.local.v4.u32 	{%r611, %r612, %r613, %r614}, [%rd4+16];
	add.s32 	%r615, %r610, %r519;
	add.s32 	%r616, %r615, %r606;
	add.s32 	%r618, %r616, %r617;
	add.s32 	%r619, %r618, %r611;
	shf.l.wrap.b32 	%r620, %r601, %r601, 30;
	shf.l.wrap.b32 	%r621, %r601, %r601, 19;
	xor.b32  	%r622, %r620, %r621;
	shf.l.wrap.b32 	%r623, %r601, %r601, 10;
	xor.b32  	%r624, %r622, %r623;
	xor.b32  	%r625, %r575, %r547;
	and.b32  	%r626, %r601, %r625;
	and.b32  	%r627, %r575, %r547;
	xor.b32  	%r628, %r626, %r627;
	add.s32 	%r629, %r624, %r628;
	add.s32 	%r630, %r619, %r520;
	add.s32 	%r631, %r629, %r619;
	shf.l.wrap.b32 	%r632, %r630, %r630, 26;
	shf.l.wrap.b32 	%r633, %r630, %r630, 21;
	xor.b32  	%r634, %r632, %r633;
	shf.l.wrap.b32 	%r635, %r630, %r630, 7;
	xor.b32  	%r636, %r634, %r635;
	and.b32  	%r637, %r630, %r600;
	not.b32 	%r638, %r630;
	and.b32  	%r639, %r574, %r638;
	or.b32  	%r640, %r637, %r639;
	add.s32 	%r641, %r640, %r546;
	add.s32 	%r642, %r641, %r636;
	add.s32 	%r644, %r642, %r643;
	add.s32 	%r645, %r644, %r612;
	shf.l.wrap.b32 	%r646, %r631, %r631, 30;
	shf.l.wrap.b32 	%r647, %r631, %r631, 19;
	xor.b32  	%r648, %r646, %r647;
	shf.l.wrap.b32 	%r649, %r631, %r631, 10;
	xor.b32  	%r650, %r648, %r649;
	xor.b32  	%r651, %r601, %r575;
	and.b32  	%r652, %r631, %r651;
	and.b32  	%r653, %r601, %r575;
	xor.b32  	%r654, %r652, %r653;
	add.s32 	%r655, %r650, %r654;
	add.s32 	%r656, %r645, %r547;
	add.s32 	%r657, %r655, %r645;
	shf.l.wrap.b32 	%r658, %r656, %r656, 26;
	shf.l.wrap.b32 	%r659, %r656, %r656, 21;
	xor.b32  	%r660, %r658, %r659;
	shf.l.wrap.b32 	%r661, %r656, %r656, 7;
	xor.b32  	%r662, %r660, %r661;
	and.b32  	%r663, %r656, %r630;
	not.b32 	%r664, %r656;
	and.b32  	%r665, %r600, %r664;
	or.b32  	%r666, %r663, %r665;
	add.s32 	%r667, %r666, %r574;
	add.s32 	%r668, %r667, %r662;
	add.s32 	%r670, %r668, %r669;
	add.s32 	%r671, %r670, %r613;
	shf.l.wrap.b32 	%r672, %r657, %r657, 30;
	shf.l.wrap.b32 	%r673, %r657, %r657, 19;
	xor.b32  	%r674, %r672, %r673;
	shf.l.wrap.b32 	%r675, %r657, %r657, 10;
	xor.b32  	%r676, %r674, %r675;
	xor.b32  	%r677, %r631, %r601;
	and.b32  	%r678, %r657, %r677;
	and.b32  	%r679, %r631, %r601;
	xor.b32  	%r680, %r678, %r679;
	add.s32 	%r681, %r676, %r680;
	add.s32 	%r682, %r671, %r575;
	add.s32 	%r683, %r681, %r671;
	shf.l.wrap.b32 	%r684, %r682, %r682, 26;
	shf.l.wrap.b32 	%r685, %r682, %r682, 21;
	xor.b32  	%r686, %r684, %r685;
	shf.l.wrap.b32 	%r687, %r682, %r682, 7;
	xor.b32  	%r688, %r686, %r687;
	and.b32  	%r689, %r682, %r656;
	not.b32 	%r690, %r682;
	and.b32  	%r691, %r630, %r690;
	or.b32  	%r692, %r689, %r691;
	add.s32 	%r693, %r692, %r600;
	add.s32 	%r694, %r693, %r688;
	add.s32 	%r696, %r694, %r695;
	add.s32 	%r697, %r696, %r614;
	shf.l.wrap.b32 	%r698, %r683, %r683, 30;
	shf.l.wrap.b32 	%r699, %r683, %r683, 19;
	xor.b32  	%r700, %r698, %r699;
	shf.l.wrap.b32 	%r701, %r683, %r683, 10;
	xor.b32  	%r702, %r700, %r701;
	xor.b32  	%r703, %r657, %r631;
	and.b32  	%r704, %r683, %r703;
	and.b32  	%r705, %r657, %r631;
	xor.b32  	%r706, %r704, %r705;
	add.s32 	%r707, %r702, %r706;
	add.s32 	%r708, %r697, %r601;
	add.s32 	%r709, %r707, %r697;
	shf.l.wrap.b32 	%r710, %r708, %r708, 26;
	shf.l.wrap.b32 	%r711, %r708, %r708, 21;
	xor.b32  	%r712, %r710, %r711;
	shf.l.wrap.b32 	%r713, %r708, %r708, 7;
	xor.b32  	%r714, %r712, %r713;
	and.b32  	%r715, %r708, %r682;
	not.b32 	%r716, %r708;
	and.b32  	%r717, %r656, %r716;
	or.b32  	%r718, %r715, %r717;
	ld.local.v4.u32 	{%r719, %r720, %r721, %r722}, [%rd4+32];
	add.s32 	%r723, %r718, %r630;
	add.s32 	%r724, %r723, %r714;
	add.s32 	%r726, %r724, %r725;
	add.s32 	%r727, %r726, %r719;
	shf.l.wrap.b32 	%r728, %r709, %r709, 30;
	shf.l.wrap.b32 	%r729, %r709, %r709, 19;
	xor.b32  	%r730, %r728, %r729;
	shf.l.wrap.b32 	%r731, %r709, %r709, 10;
	xor.b32  	%r732, %r730, %r731;
	xor.b32  	%r733, %r683, %r657;
	and.b32  	%r734, %r709, %r733;
	and.b32  	%r735, %r683, %r657;
	xor.b32  	%r736, %r734, %r735;
	add.s32 	%r737, %r732, %r736;
	add.s32 	%r738, %r727, %r631;
	add.s32 	%r739, %r737, %r727;
	shf.l.wrap.b32 	%r740, %r738, %r738, 26;
	shf.l.wrap.b32 	%r741, %r738, %r738, 21;
	xor.b32  	%r742, %r740, %r741;
	shf.l.wrap.b32 	%r743, %r738, %r738, 7;
	xor.b32  	%r744, %r742, %r743;
	and.b32  	%r745, %r738, %r708;
	not.b32 	%r746, %r738;
	and.b32  	%r747, %r682, %r746;
	or.b32  	%r748, %r745, %r747;
	add.s32 	%r749, %r748, %r656;
	add.s32 	%r750, %r749, %r744;
	add.s32 	%r752, %r750, %r751;
	add.s32 	%r753, %r752, %r720;
	shf.l.wrap.b32 	%r754, %r739, %r739, 30;
	shf.l.wrap.b32 	%r755, %r739, %r739, 19;
	xor.b32  	%r756, %r754, %r755;
	shf.l.wrap.b32 	%r757, %r739, %r739, 10;
	xor.b32  	%r758, %r756, %r757;
	xor.b32  	%r759, %r709, %r683;
	and.b32  	%r760, %r739, %r759;
	and.b32  	%r761, %r709, %r683;
	xor.b32  	%r762, %r760, %r761;
	add.s32 	%r763, %r758, %r762;
	add.s32 	%r764, %r753, %r657;
	add.s32 	%r765, %r763, %r753;
	shf.l.wrap.b32 	%r766, %r764, %r764, 26;
	shf.l.wrap.b32 	%r767, %r764, %r764, 21;
	xor.b32  	%r768, %r766, %r767;
	shf.l.wrap.b32 	%r769, %r764, %r764, 7;
	xor.b32  	%r770, %r768, %r769;
	and.b32  	%r771, %r764, %r738;
	not.b32 	%r772, %r764;
	and.b32  	%r773, %r708, %r772;
	or.b32  	%r774, %r771, %r773;
	add.s32 	%r775, %r774, %r682;
	add.s32 	%r776, %r775, %r770;
	add.s32 	%r778, %r776, %r777;
	add.s32 	%r779, %r778, %r721;
	shf.l.wrap.b32 	%r780, %r765, %r765, 30;
	shf.l.wrap.b32 	%r781, %r765, %r765, 19;
	xor.b32  	%r782, %r780, %r781;
	shf.l.wrap.b32 	%r783, %r765, %r765, 10;
	xor.b32  	%r784, %r782, %r783;
	xor.b32  	%r785, %r739, %r709;
	and.b32  	%r786, %r765, %r785;
	and.b32  	%r787, %r739, %r709;
	xor.b32  	%r788, %r786, %r787;
	add.s32 	%r789, %r784, %r788;
	add.s32 	%r790, %r779, %r683;
	add.s32 	%r791, %r789, %r779;
	shf.l.wrap.b32 	%r792, %r790, %r790, 26;
	shf.l.wrap.b32 	%r793, %r790, %r790, 21;
	xor.b32  	%r794, %r792, %r793;
	shf.l.wrap.b32 	%r795, %r790, %r790, 7;
	xor.b32  	%r796, %r794, %r795;
	and.b32  	%r797, %r790, %r764;
	not.b32 	%r798, %r790;
	and.b32  	%r799, %r738, %r798;
	or.b32  	%r800, %r797, %r799;
	add.s32 	%r801, %r800, %r708;
	add.s32 	%r802, %r801, %r796;
	add.s32 	%r804, %r802, %r803;
	add.s32 	%r805, %r804, %r722;
	shf.l.wrap.b32 	%r806, %r791, %r791, 30;
	shf.l.wrap.b32 	%r807, %r791, %r791, 19;
	xor.b32  	%r808, %r806, %r807;
	shf.l.wrap.b32 	%r809, %r791, %r791, 10;
	xor.b32  	%r810, %r808, %r809;
	xor.b32  	%r811, %r765, %r739;
	and.b32  	%r812, %r791, %r811;
	and.b32  	%r813, %r765, %r739;
	xor.b32  	%r814, %r812, %r813;
	add.s32 	%r815, %r810, %r814;
	add.s32 	%r816, %r805, %r709;
	add.s32 	%r817, %r815, %r805;
	shf.l.wrap.b32 	%r818, %r816, %r816, 26;
	shf.l.wrap.b32 	%r819, %r816, %r816, 21;
	xor.b32  	%r820, %r818, %r819;
	shf.l.wrap.b32 	%r821, %r816, %r816, 7;
	xor.b32  	%r822, %r820, %r821;
	and.b32  	%r823, %r816, %r790;
	not.b32 	%r824, %r816;
	and.b32  	%r825, %r764, %r824;
	or.b32  	%r826, %r823, %r825;
	ld.local.v4.u32 	{%r827, %r828, %r829, %r830}, [%rd4+48];
	add.s32 	%r831, %r826, %r738;
	add.s32 	%r832, %r831, %r822;
	add.s32 	%r834, %r832, %r833;
	add.s32 	%r835, %r834, %r827;
	shf.l.wrap.b32 	%r836, %r817, %r817, 30;
	shf.l.wrap.b32 	%r837, %r817, %r817, 19;
	xor.b32  	%r838, %r836, %r837;
	shf.l.wrap.b32 	%r839, %r817, %r817, 10;
	xor.b32  	%r840, %r838, %r839;
	xor.b32  	%r841, %r791, %r765;
	and.b32  	%r842, %r817, %r841;
	and.b32  	%r843, %r791, %r765;
	xor.b32  	%r844, %r842, %r843;
	add.s32 	%r845, %r840, %r844;
	add.s32 	%r846, %r835, %r739;
	add.s32 	%r847, %r845, %r835;
	shf.l.wrap.b32 	%r848, %r846, %r846, 26;
	shf.l.wrap.b32 	%r849, %r846, %r846, 21;
	xor.b32  	%r850, %r848, %r849;
	shf.l.wrap.b32 	%r851, %r846, %r846, 7;
	xor.b32  	%r852, %r850, %r851;
	and.b32  	%r853, %r846, %r816;
	not.b32 	%r854, %r846;
	and.b32  	%r855, %r790, %r854;
	or.b32  	%r856, %r853, %r855;
	add.s32 	%r857, %r856, %r764;
	add.s32 	%r858, %r857, %r852;
	add.s32 	%r860, %r858, %r859;
	add.s32 	%r861, %r860, %r828;
	shf.l.wrap.b32 	%r862, %r847, %r847, 30;
	shf.l.wrap.b32 	%r863, %r847, %r847, 19;
	xor.b32  	%r864, %r862, %r863;
	shf.l.wrap.b32 	%r865, %r847, %r847, 10;
	xor.b32  	%r866, %r864, %r865;
	xor.b32  	%r867, %r817, %r791;
	and.b32  	%r868, %r847, %r867;
	and.b32  	%r869, %r817, %r791;
	xor.b32  	%r870, %r868, %r869;
	add.s32 	%r871, %r866, %r870;
	add.s32 	%r872, %r861, %r765;
	add.s32 	%r873, %r871, %r861;
	shf.l.wrap.b32 	%r874, %r872, %r872, 26;
	shf.l.wrap.b32 	%r875, %r872, %r872, 21;
	xor.b32  	%r876, %r874, %r875;
	shf.l.wrap.b32 	%r877, %r872, %r872, 7;
	xor.b32  	%r878, %r876, %r877;
	and.b32  	%r879, %r872, %r846;
	not.b32 	%r880, %r872;
	and.b32  	%r881, %r816, %r880;
	or.b32  	%r882, %r879, %r881;
	add.s32 	%r883, %r882, %r790;
	add.s32 	%r884, %r883, %r878;
	add.s32 	%r886, %r884, %r885;
	add.s32 	%r887, %r886, %r829;
	shf.l.wrap.b32 	%r888, %r873, %r873, 30;
	shf.l.wrap.b32 	%r889, %r873, %r873, 19;
	xor.b32  	%r890, %r888, %r889;
	shf.l.wrap.b32 	%r891, %r873, %r873, 10;
	xor.b32  	%r892, %r890, %r891;
	xor.b32  	%r893, %r847, %r817;
	and.b32  	%r894, %r873, %r893;
	and.b32  	%r895, %r847, %r817;
	xor.b32  	%r896, %r894, %r895;
	add.s32 	%r897, %r892, %r896;
	add.s32 	%r898, %r887, %r791;
	add.s32 	%r899, %r897, %r887;
	shf.l.wrap.b32 	%r900, %r898, %r898, 26;
	shf.l.wrap.b32 	%r901, %r898, %r898, 21;
	xor.b32  	%r902, %r900, %r901;
	shf.l.wrap.b32 	%r903, %r898, %r898, 7;
	xor.b32  	%r904, %r902, %r903;
	and.b32  	%r905, %r898, %r872;
	not.b32 	%r906, %r898;
	and.b32  	%r907, %r846, %r906;
	or.b32  	%r908, %r905, %r907;
	add.s32 	%r909, %r908, %r816;
	add.s32 	%r910, %r909, %r904;
	add.s32 	%r912, %r910, %r911;
	add.s32 	%r913, %r912, %r830;
	shf.l.wrap.b32 	%r914, %r899, %r899, 30;
	shf.l.wrap.b32 	%r915, %r899, %r899, 19;
	xor.b32  	%r916, %r914, %r915;
	shf.l.wrap.b32 	%r917, %r899, %r899, 10;
	xor.b32  	%r918, %r916, %r917;
	xor.b32  	%r919, %r873, %r847;
	and.b32  	%r920, %r899, %r919;
	and.b32  	%r921, %r873, %r847;
	xor.b32  	%r922, %r920, %r921;
	add.s32 	%r923, %r918, %r922;
	add.s32 	%r924, %r913, %r817;
	add.s32 	%r925, %r923, %r913;
	shf.l.wrap.b32 	%r926, %r924, %r924, 26;
	shf.l.wrap.b32 	%r927, %r924, %r924, 21;
	xor.b32  	%r928, %r926, %r927;
	shf.l.wrap.b32 	%r929, %r924, %r924, 7;
	xor.b32  	%r930, %r928, %r929;
	and.b32  	%r931, %r924, %r898;
	not.b32 	%r932, %r924;
	and.b32  	%r933, %r872, %r932;
	or.b32  	%r934, %r931, %r933;
	ld.local.v4.u32 	{%r935, %r936, %r937, %r938}, [%rd4+64];
	add.s32 	%r939, %r934, %r846;
	add.s32 	%r940, %r939, %r930;
	add.s32 	%r942, %r940, %r941;
	add.s32 	%r943, %r942, %r935;
	shf.l.wrap.b32 	%r944, %r925, %r925, 30;
	shf.l.wrap.b32 	%r945, %r925, %r925, 19;
	xor.b32  	%r946, %r944, %r945;
	shf.l.wrap.b32 	%r947, %r925, %r925, 10;
	xor.b32  	%r948, %r946, %r947;
	xor.b32  	%r949, %r899, %r873;
	and.b32  	%r950, %r925, %r949;
	and.b32  	%r951, %r899, %r873;
	xor.b32  	%r952, %r950, %r951;
	add.s32 	%r953, %r948, %r952;
	add.s32 	%r954, %r943, %r847;
	add.s32 	%r955, %r953, %r943;
	shf.l.wrap.b32 	%r956, %r954, %r954, 26;
	shf.l.wrap.b32 	%r957, %r954, %r954, 21;
	xor.b32  	%r958, %r956, %r957;
	shf.l.wrap.b32 	%r959, %r954, %r954, 7;
	xor.b32  	%r960, %r958, %r959;
	and.b32  	%r961, %r954, %r924;
	not.b32 	%r962, %r954;
	and.b32  	%r963, %r898, %r962;
	or.b32  	%r964, %r961, %r963;
	add.s32 	%r965, %r964, %r872;
	add.s32 	%r966, %r965, %r960;
	add.s32 	%r968, %r966, %r967;
	add.s32 	%r969, %r968, %r936;
	shf.l.wrap.b32 	%r970, %r955, %r955, 30;
	shf.l.wrap.b32 	%r971, %r955, %r955, 19;
	xor.b32  	%r972, %r970, %r971;
	shf.l.wrap.b32 	%r973, %r955, %r955, 10;
	xor.b32  	%r974, %r972, %r973;
	xor.b32  	%r975, %r925, %r899;
	and.b32  	%r976, %r955, %r975;
	and.b32  	%r977, %r925, %r899;
	xor.b32  	%r978, %r976, %r977;
	add.s32 	%r979, %r974, %r978;
	add.s32 	%r980, %r969, %r873;
	add.s32 	%r981, %r979, %r969;
	shf.l.wrap.b32 	%r982, %r980, %r980, 26;
	shf.l.wrap.b32 	%r983, %r980, %r980, 21;
	xor.b32  	%r984, %r982, %r983;
	shf.l.wrap.b32 	%r985, %r980, %r980, 7;
	xor.b32  	%r986, %r984, %r985;
	and.b32  	%r987, %r980, %r954;
	not.b32 	%r988, %r980;
	and.b32  	%r989, %r924, %r988;
	or.b32  	%r990, %r987, %r989;
	add.s32 	%r991, %r990, %r898;
	add.s32 	%r992, %r991, %r986;
	add.s32 	%r994, %r992, %r993;
	add.s32 	%r995, %r994, %r937;
	shf.l.wrap.b32 	%r996, %r981, %r981, 30;
	shf.l.wrap.b32 	%r997, %r981, %r981, 19;
	xor.b32  	%r998, %r996, %r997;
	shf.l.wrap.b32 	%r999, %r981, %r981, 10;
	xor.b32  	%r1000, %r998, %r999;
	xor.b32  	%r1001, %r955, %r925;
	and.b32  	%r1002, %r981, %r1001;
	and.b32  	%r1003, %r955, %r925;
	xor.b32  	%r1004, %r1002, %r1003;
	add.s32 	%r1005, %r1000, %r1004;
	add.s32 	%r1006, %r995, %r899;
	add.s32 	%r1007, %r1005, %r995;
	shf.l.wrap.b32 	%r1008, %r1006, %r1006, 26;
	shf.l.wrap.b32 	%r1009, %r1006, %r1006, 21;
	xor.b32  	%r1010, %r1008, %r1009;
	shf.l.wrap.b32 	%r1011, %r1006, %r1006, 7;
	xor.b32  	%r1012, %r1010, %r1011;
	and.b32  	%r1013, %r1006, %r980;
	not.b32 	%r1014, %r1006;
	and.b32  	%r1015, %r954, %r1014;
	or.b32  	%r1016, %r1013, %r1015;
	add.s32 	%r1017, %r1016, %r924;
	add.s32 	%r1018, %r1017, %r1012;
	add.s32 	%r1020, %r1018, %r1019;
	add.s32 	%r1021, %r1020, %r938;
	shf.l.wrap.b32 	%r1022, %r1007, %r1007, 30;
	shf.l.wrap.b32 	%r1023, %r1007, %r1007, 19;
	xor.b32  	%r1024, %r1022, %r1023;
	shf.l.wrap.b32 	%r1025, %r1007, %r1007, 10;
	xor.b32  	%r1026, %r1024, %r1025;
	xor.b32  	%r1027, %r981, %r955;
	and.b32  	%r1028, %r1007, %r1027;
	and.b32  	%r1029, %r981, %r955;
	xor.b32  	%r1030, %r1028, %r1029;
	add.s32 	%r1031, %r1026, %r1030;
	add.s32 	%r1032, %r1021, %r925;
	add.s32 	%r1033, %r1031, %r1021;
	shf.l.wrap.b32 	%r1034, %r1032, %r1032, 26;
	shf.l.wrap.b32 	%r1035, %r1032, %r1032, 21;
	xor.b32  	%r1036, %r1034, %r1035;
	shf.l.wrap.b32 	%r1037, %r1032, %r1032, 7;
	xor.b32  	%r1038, %r1036, %r1037;
	and.b32  	%r1039, %r1032, %r1006;
	not.b32 	%r1040, %r1032;
	and.b32  	%r1041, %r980, %r1040;
	or.b32  	%r1042, %r1039, %r1041;
	ld.local.v4.u32 	{%r1043, %r1044, %r1045, %r1046}, [%rd4+80];
	add.s32 	%r1047, %r1042, %r954;
	add.s32 	%r1048, %r1047, %r1038;
	add.s32 	%r1050, %r1048, %r1049;
	add.s32 	%r1051, %r1050, %r1043;
	shf.l.wrap.b32 	%r1052, %r1033, %r1033, 30;
	shf.l.wrap.b32 	%r1053, %r1033, %r1033, 19;
	xor.b32  	%r1054, %r1052, %r1053;
	shf.l.wrap.b32 	%r1055, %r1033, %r1033, 10;
	xor.b32  	%r1056, %r1054, %r1055;
	xor.b32  	%r1057, %r1007, %r981;
	and.b32  	%r1058, %r1033, %r1057;
	and.b32  	%r1059, %r1007, %r981;
	xor.b32  	%r1060, %r1058, %r1059;
	add.s32 	%r1061, %r1056, %r1060;
	add.s32 	%r1062, %r1051, %r955;
	add.s32 	%r1063, %r1061, %r1051;
	shf.l.wrap.b32 	%r1064, %r1062, %r1062, 26;
	shf.l.wrap.b32 	%r1065, %r1062, %r1062, 21;
	xor.b32  	%r1066, %r1064, %r1065;
	shf.l.wrap.b32 	%r1067, %r1062, %r1062, 7;
	xor.b32  	%r1068, %r1066, %r1067;
	and.b32  	%r1069, %r1062, %r1032;
	not.b32 	%r1070, %r1062;
	and.b32  	%r1071, %r1006, %r1070;
	or.b32  	%r1072, %r1069, %r1071;
	add.s32 	%r1073, %r1072, %r980;
	add.s32 	%r1074, %r1073, %r1068;
	add.s32 	%r1076, %r1074, %r1075;
	add.s32 	%r1077, %r1076, %r1044;
	shf.l.wrap.b32 	%r1078, %r1063, %r1063, 30;
	shf.l.wrap.b32 	%r1079, %r1063, %r1063, 19;
	xor.b32  	%r1080, %r1078, %r1079;
	shf.l.wrap.b32 	%r1081, %r1063, %r1063, 10;
	xor.b32  	%r1082, %r1080, %r1081;
	xor.b32  	%r1083, %r1033, %r1007;
	and.b32  	%r1084, %r1063, %r1083;
	and.b32  	%r1085, %r1033, %r1007;
	xor.b32  	%r1086, %r1084, %r1085;
	add.s32 	%r1087, %r1082, %r1086;
	add.s32 	%r1088, %r1077, %r981;
	add.s32 	%r1089, %r1087, %r1077;
	shf.l.wrap.b32 	%r1090, %r1088, %r1088, 26;
	shf.l.wrap.b32 	%r1091, %r1088, %r1088, 21;
	xor.b32  	%r1092, %r1090, %r1091;
	shf.l.wrap.b32 	%r1093, %r1088, %r1088, 7;
	xor.b32  	%r1094, %r1092, %r1093;
	and.b32  	%r1095, %r1088, %r1062;
	not.b32 	%r1096, %r1088;
	and.b32  	%r1097, %r1032, %r1096;
	or.b32  	%r1098, %r1095, %r1097;
	add.s32 	%r1099, %r1098, %r1006;
	add.s32 	%r1100, %r1099, %r1094;
	add.s32 	%r1102, %r1100, %r1101;
	add.s32 	%r1103, %r1102, %r1045;
	shf.l.wrap.b32 	%r1104, %r1089, %r1089, 30;
	shf.l.wrap.b32 	%r1105, %r1089, %r1089, 19;
	xor.b32  	%r1106, %r1104, %r1105;
	shf.l.wrap.b32 	%r1107, %r1089, %r1089, 10;
	xor.b32  	%r1108, %r1106, %r1107;
	xor.b32  	%r1109, %r1063, %r1033;
	and.b32  	%r1110, %r1089, %r1109;
	and.b32  	%r1111, %r1063, %r1033;
	xor.b32  	%r1112, %r1110, %r1111;
	add.s32 	%r1113, %r1108, %r1112;
	add.s32 	%r1114, %r1103, %r1007;
	add.s32 	%r1115, %r1113, %r1103;
	shf.l.wrap.b32 	%r1116, %r1114, %r1114, 26;
	shf.l.wrap.b32 	%r1117, %r1114, %r1114, 21;
	xor.b32  	%r1118, %r1116, %r1117;
	shf.l.wrap.b32 	%r1119, %r1114, %r1114, 7;
	xor.b32  	%r1120, %r1118, %r1119;
	and.b32  	%r1121, %r1114, %r1088;
	not.b32 	%r1122, %r1114;
	and.b32  	%r1123, %r1062, %r1122;
	or.b32  	%r1124, %r1121, %r1123;
	add.s32 	%r1125, %r1124, %r1032;
	add.s32 	%r1126, %r1125, %r1120;
	add.s32 	%r1128, %r1126, %r1127;
	add.s32 	%r1129, %r1128, %r1046;
	shf.l.wrap.b32 	%r1130, %r1115, %r1115, 30;
	shf.l.wrap.b32 	%r1131, %r1115, %r1115, 19;
	xor.b32  	%r1132, %r1130, %r1131;
	shf.l.wrap.b32 	%r1133, %r1115, %r1115, 10;
	xor.b32  	%r1134, %r1132, %r1133;
	xor.b32  	%r1135, %r1089, %r1063;
	and.b32  	%r1136, %r1115, %r1135;
	and.b32  	%r1137, %r1089, %r1063;
	xor.b32  	%r1138, %r1136, %r1137;
	add.s32 	%r1139, %r1134, %r1138;
	add.s32 	%r1140, %r1129, %r1033;
	add.s32 	%r1141, %r1139, %r1129;
	shf.l.wrap.b32 	%r1142, %r1140, %r1140, 26;
	shf.l.wrap.b32 	%r1143, %r1140, %r1140, 21;
	xor.b32  	%r1144, %r1142, %r1143;
	shf.l.wrap.b32 	%r1145, %r1140, %r1140, 7;
	xor.b32  	%r1146, %r1144, %r1145;
	and.b32  	%r1147, %r1140, %r1114;
	not.b32 	%r1148, %r1140;
	and.b32  	%r1149, %r1088, %r1148;
	or.b32  	%r1150, %r1147, %r1149;
	ld.local.v4.u32 	{%r1151, %r1152, %r1153, %r1154}, [%rd4+96];
	add.s32 	%r1155, %r1150, %r1062;
	add.s32 	%r1156, %r1155, %r1146;
	add.s32 	%r1158, %r1156, %r1157;
	add.s32 	%r1159, %r1158, %r1151;
	shf.l.wrap.b32 	%r1160, %r1141, %r1141, 30;
	shf.l.wrap.b32 	%r1161, %r1141, %r1141, 19;
	xor.b32  	%r1162, %r1160, %r1161;
	shf.l.wrap.b32 	%r1163, %r1141, %r1141, 10;
	xor.b32  	%r1164, %r1162, %r1163;
	xor.b32  	%r1165, %r1115, %r1089;
	and.b32  	%r1166, %r1141, %r1165;
	and.b32  	%r1167, %r1115, %r1089;
	xor.b32  	%r1168, %r1166, %r1167;
	add.s32 	%r1169, %r1164, %r1168;
	add.s32 	%r1170, %r1159, %r1063;
	add.s32 	%r1171, %r1169, %r1159;
	shf.l.wrap.b32 	%r1172, %r1170, %r1170, 26;
	shf.l.wrap.b32 	%r1173, %r1170, %r1170, 21;
	xor.b32  	%r1174, %r1172, %r1173;
	shf.l.wrap.b32 	%r1175, %r1170, %r1170, 7;
	xor.b32  	%r1176, %r1174, %r1175;
	and.b32  	%r1177, %r1170, %r1140;
	not.b32 	%r1178, %r1170;
	and.b32  	%r1179, %r1114, %r1178;
	or.b32  	%r1180, %r1177, %r1179;
	add.s32 	%r1181, %r1180, %r1088;
	add.s32 	%r1182, %r1181, %r1176;
	add.s32 	%r1183, %r1182, %r27;
	add.s32 	%r1184, %r1183, %r1152;
	shf.l.wrap.b32 	%r1185, %r1171, %r1171, 30;
	shf.l.wrap.b32 	%r1186, %r1171, %r1171, 19;
	xor.b32  	%r1187, %r1185, %r1186;
	shf.l.wrap.b32 	%r1188, %r1171, %r1171, 10;
	xor.b32  	%r1189, %r1187, %r1188;
	xor.b32  	%r1190, %r1141, %r1115;
	and.b32  	%r1191, %r1171, %r1190;
	and.b32  	%r1192, %r1141, %r1115;
	xor.b32  	%r1193, %r1191, %r1192;
	add.s32 	%r1194, %r1189, %r1193;
	add.s32 	%r1195, %r1184, %r1089;
	add.s32 	%r1196, %r1194, %r1184;
	shf.l.wrap.b32 	%r1197, %r1195, %r1195, 26;
	shf.l.wrap.b32 	%r1198, %r1195, %r1195, 21;
	xor.b32  	%r1199, %r1197, %r1198;
	shf.l.wrap.b32 	%r1200, %r1195, %r1195, 7;
	xor.b32  	%r1201, %r1199, %r1200;
	and.b32  	%r1202, %r1195, %r1170;
	not.b32 	%r1203, %r1195;
	and.b32  	%r1204, %r1140, %r1203;
	or.b32  	%r1205, %r1202, %r1204;
	add.s32 	%r1206, %r1205, %r1114;
	add.s32 	%r1207, %r1206, %r1201;
	add.s32 	%r1208, %r1207, %r28;
	add.s32 	%r1209, %r1208, %r1153;
	shf.l.wrap.b32 	%r1210, %r1196, %r1196, 30;
	shf.l.wrap.b32 	%r1211, %r1196, %r1196, 19;
	xor.b32  	%r1212, %r1210, %r1211;
	shf.l.wrap.b32 	%r1213, %r1196, %r1196, 10;
	xor.b32  	%r1214, %r1212, %r1213;
	xor.b32  	%r1215, %r1171, %r1141;
	and.b32  	%r1216, %r1196, %r1215;
	and.b32  	%r1217, %r1171, %r1141;
	xor.b32  	%r1218, %r1216, %r1217;
	add.s32 	%r1219, %r1214, %r1218;
	add.s32 	%r1220, %r1209, %r1115;
	add.s32 	%r1221, %r1219, %r1209;
	shf.l.wrap.b32 	%r1222, %r1220, %r1220, 26;
	shf.l.wrap.b32 	%r1223, %r1220, %r1220, 21;
	xor.b32  	%r1224, %r1222, %r1223;
	shf.l.wrap.b32 	%r1225, %r1220, %r1220, 7;
	xor.b32  	%r1226, %r1224, %r1225;
	and.b32  	%r1227, %r1220, %r1195;
	not.b32 	%r1228, %r1220;
	and.b32  	%r1229, %r1170, %r1228;
	or.b32  	%r1230, %r1227, %r1229;
	add.s32 	%r1231, %r1230, %r1140;
	add.s32 	%r1232, %r1231, %r1226;
	add.s32 	%r1233, %r1232, %r29;
	add.s32 	%r1234, %r1233, %r1154;
	shf.l.wrap.b32 	%r1235, %r1221, %r1221, 30;
	shf.l.wrap.b32 	%r1236, %r1221, %r1221, 19;
	xor.b32  	%r1237, %r1235, %r1236;
	shf.l.wrap.b32 	%r1238, %r1221, %r1221, 10;
	xor.b32  	%r1239, %r1237, %r1238;
	xor.b32  	%r1240, %r1196, %r1171;
	and.b32  	%r1241, %r1221, %r1240;
	and.b32  	%r1242, %r1196, %r1171;
	xor.b32  	%r1243, %r1241, %r1242;
	add.s32 	%r1244, %r1239, %r1243;
	add.s32 	%r1245, %r1234, %r1141;
	add.s32 	%r1246, %r1244, %r1234;
	shf.l.wrap.b32 	%r1247, %r1245, %r1245, 26;
	shf.l.wrap.b32 	%r1248, %r1245, %r1245, 21;
	xor.b32  	%r1249, %r1247, %r1248;
	shf.l.wrap.b32 	%r1250, %r1245, %r1245, 7;
	xor.b32  	%r1251, %r1249, %r1250;
	and.b32  	%r1252, %r1245, %r1220;
	not.b32 	%r1253, %r1245;
	and.b32  	%r1254, %r1195, %r1253;
	or.b32  	%r1255, %r1252, %r1254;
	ld.local.v4.u32 	{%r1256, %r1257, %r1258, %r1259}, [%rd4+112];
	add.s32 	%r1260, %r1255, %r1170;
	add.s32 	%r1261, %r1260, %r1251;
	add.s32 	%r1262, %r1261, %r30;
	add.s32 	%r1263, %r1262, %r1256;
	shf.l.wrap.b32 	%r1264, %r1246, %r1246, 30;
	shf.l.wrap.b32 	%r1265, %r1246, %r1246, 19;
	xor.b32  	%r1266, %r1264, %r1265;
	shf.l.wrap.b32 	%r1267, %r1246, %r1246, 10;
	xor.b32  	%r1268, %r1266, %r1267;
	xor.b32  	%r1269, %r1221, %r1196;
	and.b32  	%r1270, %r1246, %r1269;
	and.b32  	%r1271, %r1221, %r1196;
	xor.b32  	%r1272, %r1270, %r1271;
	add.s32 	%r1273, %r1268, %r1272;
	add.s32 	%r1274, %r1263, %r1171;
	add.s32 	%r1275, %r1273, %r1263;
	shf.l.wrap.b32 	%r1276, %r1274, %r1274, 26;
	shf.l.wrap.b32 	%r1277, %r1274, %r1274, 21;
	xor.b32  	%r1278, %r1276, %r1277;
	shf.l.wrap.b32 	%r1279, %r1274, %r1274, 7;
	xor.b32  	%r1280, %r1278, %r1279;
	and.b32  	%r1281, %r1274, %r1245;
	not.b32 	%r1282, %r1274;
	and.b32  	%r1283, %r1220, %r1282;
	or.b32  	%r1284, %r1281, %r1283;
	add.s32 	%r1285, %r1284, %r1195;
	add.s32 	%r1286, %r1285, %r1280;
	add.s32 	%r1287, %r1286, %r31;
	add.s32 	%r1288, %r1287, %r1257;
	shf.l.wrap.b32 	%r1289, %r1275, %r1275, 30;
	shf.l.wrap.b32 	%r1290, %r1275, %r1275, 19;
	xor.b32  	%r1291, %r1289, %r1290;
	shf.l.wrap.b32 	%r1292, %r1275, %r1275, 10;
	xor.b32  	%r1293, %r1291, %r1292;
	xor.b32  	%r1294, %r1246, %r1221;
	and.b32  	%r1295, %r1275, %r1294;
	and.b32  	%r1296, %r1246, %r1221;
	xor.b32  	%r1297, %r1295, %r1296;
	add.s32 	%r1298, %r1293, %r1297;
	add.s32 	%r1299, %r1288, %r1196;
	add.s32 	%r1300, %r1298, %r1288;
	shf.l.wrap.b32 	%r1301, %r1299, %r1299, 26;
	shf.l.wrap.b32 	%r1302, %r1299, %r1299, 21;
	xor.b32  	%r1303, %r1301, %r1302;
	shf.l.wrap.b32 	%r1304, %r1299, %r1299, 7;
	xor.b32  	%r1305, %r1303, %r1304;
	and.b32  	%r1306, %r1299, %r1274;
	not.b32 	%r1307, %r1299;
	and.b32  	%r1308, %r1245, %r1307;
	or.b32  	%r1309, %r1306, %r1308;
	add.s32 	%r1310, %r1309, %r1220;
	add.s32 	%r1311, %r1310, %r1305;
	add.s32 	%r1312, %r1311, %r32;
	add.s32 	%r1313, %r1312, %r1258;
	shf.l.wrap.b32 	%r1314, %r1300, %r1300, 30;
	shf.l.wrap.b32 	%r1315, %r1300, %r1300, 19;
	xor.b32  	%r1316, %r1314, %r1315;
	shf.l.wrap.b32 	%r1317, %r1300, %r1300, 10;
	xor.b32  	%r1318, %r1316, %r1317;
	xor.b32  	%r1319, %r1275, %r1246;
	and.b32  	%r1320, %r1300, %r1319;
	and.b32  	%r1321, %r1275, %r1246;
	xor.b32  	%r1322, %r1320, %r1321;
	add.s32 	%r1323, %r1318, %r1322;
	add.s32 	%r1324, %r1313, %r1221;
	add.s32 	%r1325, %r1323, %r1313;
	shf.l.wrap.b32 	%r1326, %r1324, %r1324, 26;
	shf.l.wrap.b32 	%r1327, %r1324, %r1324, 21;
	xor.b32  	%r1328, %r1326, %r1327;
	shf.l.wrap.b32 	%r1329, %r1324, %r1324, 7;
	xor.b32  	%r1330, %r1328, %r1329;
	and.b32  	%r1331, %r1324, %r1299;
	not.b32 	%r1332, %r1324;
	and.b32  	%r1333, %r1274, %r1332;
	or.b32  	%r1334, %r1331, %r1333;
	add.s32 	%r1335, %r1334, %r1245;
	add.s32 	%r1336, %r1335, %r1330;
	add.s32 	%r1337, %r1336, %r33;
	add.s32 	%r1338, %r1337, %r1259;
	shf.l.wrap.b32 	%r1339, %r1325, %r1325, 30;
	shf.l.wrap.b32 	%r1340, %r1325, %r1325, 19;
	xor.b32  	%r1341, %r1339, %r1340;
	shf.l.wrap.b32 	%r1342, %r1325, %r1325, 10;
	xor.b32  	%r1343, %r1341, %r1342;
	xor.b32  	%r1344, %r1300, %r1275;
	and.b32  	%r1345, %r1325, %r1344;
	and.b32  	%r1346, %r1300, %r1275;
	xor.b32  	%r1347, %r1345, %r1346;
	add.s32 	%r1348, %r1343, %r1347;
	add.s32 	%r1349, %r1338, %r1246;
	add.s32 	%r1350, %r1348, %r1338;
	shf.l.wrap.b32 	%r1351, %r1349, %r1349, 26;
	shf.l.wrap.b32 	%r1352, %r1349, %r1349, 21;
	xor.b32  	%r1353, %r1351, %r1352;
	shf.l.wrap.b32 	%r1354, %r1349, %r1349, 7;
	xor.b32  	%r1355, %r1353, %r1354;
	and.b32  	%r1356, %r1349, %r1324;
	not.b32 	%r1357, %r1349;
	and.b32  	%r1358, %r1299, %r1357;
	or.b32  	%r1359, %r1356, %r1358;
	ld.local.v4.u32 	{%r1360, %r1361, %r1362, %r1363}, [%rd4+128];
	add.s32 	%r1364, %r1359, %r1274;
	add.s32 	%r1365, %r1364, %r1355;
	add.s32 	%r1366, %r1365, %r34;
	add.s32 	%r1367, %r1366, %r1360;
	shf.l.wrap.b32 	%r1368, %r1350, %r1350, 30;
	shf.l.wrap.b32 	%r1369, %r1350, %r1350, 19;
	xor.b32  	%r1370, %r1368, %r1369;
	shf.l.wrap.b32 	%r1371, %r1350, %r1350, 10;
	xor.b32  	%r1372, %r1370, %r1371;
	xor.b32  	%r1373, %r1325, %r1300;
	and.b32  	%r1374, %r1350, %r1373;
	and.b32  	%r1375, %r1325, %r1300;
	xor.b32  	%r1376, %r1374, %r1375;
	add.s32 	%r1377, %r1372, %r1376;
	add.s32 	%r1378, %r1367, %r1275;
	add.s32 	%r1379, %r1377, %r1367;
	shf.l.wrap.b32 	%r1380, %r1378, %r1378, 26;
	shf.l.wrap.b32 	%r1381, %r1378, %r1378, 21;
	xor.b32  	%r1382, %r1380, %r1381;
	shf.l.wrap.b32 	%r1383, %r1378, %r1378, 7;
	xor.b32  	%r1384, %r1382, %r1383;
	and.b32  	%r1385, %r1378, %r1349;
	not.b32 	%r1386, %r1378;
	and.b32  	%r1387, %r1324, %r1386;
	or.b32  	%r1388, %r1385, %r1387;
	add.s32 	%r1389, %r1388, %r1299;
	add.s32 	%r1390, %r1389, %r1384;
	add.s32 	%r1391, %r1390, %r35;
	add.s32 	%r1392, %r1391, %r1361;
	shf.l.wrap.b32 	%r1393, %r1379, %r1379, 30;
	shf.l.wrap.b32 	%r1394, %r1379, %r1379, 19;
	xor.b32  	%r1395, %r1393, %r1394;
	shf.l.wrap.b32 	%r1396, %r1379, %r1379, 10;
	xor.b32  	%r1397, %r1395, %r1396;
	xor.b32  	%r1398, %r1350, %r1325;
	and.b32  	%r1399, %r1379, %r1398;
	and.b32  	%r1400, %r1350, %r1325;
	xor.b32  	%r1401, %r1399, %r1400;
	add.s32 	%r1402, %r1397, %r1401;
	add.s32 	%r1403, %r1392, %r1300;
	add.s32 	%r1404, %r1402, %r1392;
	shf.l.wrap.b32 	%r1405, %r1403, %r1403, 26;
	shf.l.wrap.b32 	%r1406, %r1403, %r1403, 21;
	xor.b32  	%r1407, %r1405, %r1406;
	shf.l.wrap.b32 	%r1408, %r1403, %r1403, 7;
	xor.b32  	%r1409, %r1407, %r1408;
	and.b32  	%r1410, %r1403, %r1378;
	not.b32 	%r1411, %r1403;
	and.b32  	%r1412, %r1349, %r1411;
	or.b32  	%r1413, %r1410, %r1412;
	add.s32 	%r1414, %r1413, %r1324;
	add.s32 	%r1415, %r1414, %r1409;
	add.s32 	%r1416, %r1415, %r36;
	add.s32 	%r1417, %r1416, %r1362;
	shf.l.wrap.b32 	%r1418, %r1404, %r1404, 30;
	shf.l.wrap.b32 	%r1419, %r1404, %r1404, 19;
	xor.b32  	%r1420, %r1418, %r1419;
	shf.l.wrap.b32 	%r1421, %r1404, %r1404, 10;
	xor.b32  	%r1422, %r1420, %r1421;
	xor.b32  	%r1423, %r1379, %r1350;
	and.b32  	%r1424, %r1404, %r1423;
	and.b32  	%r1425, %r1379, %r1350;
	xor.b32  	%r1426, %r1424, %r1425;
	add.s32 	%r1427, %r1422, %r1426;
	add.s32 	%r1428, %r1417, %r1325;
	add.s32 	%r1429, %r1427, %r1417;
	shf.l.wrap.b32 	%r1430, %r1428, %r1428, 26;
	shf.l.wrap.b32 	%r1431, %r1428, %r1428, 21;
	xor.b32  	%r1432, %r1430, %r1431;
	shf.l.wrap.b32 	%r1433, %r1428, %r1428, 7;
	xor.b32  	%r1434, %r1432, %r1433;
	and.b32  	%r1435, %r1428, %r1403;
	not.b32 	%r1436, %r1428;
	and.b32  	%r1437, %r1378, %r1436;
	or.b32  	%r1438, %r1435, %r1437;
	add.s32 	%r1439, %r1438, %r1349;
	add.s32 	%r1440, %r1439, %r1434;
	add.s32 	%r1441, %r1440, %r37;
	add.s32 	%r1442, %r1441, %r1363;
	shf.l.wrap.b32 	%r1443, %r1429, %r1429, 30;
	shf.l.wrap.b32 	%r1444, %r1429, %r1429, 19;
	xor.b32  	%r1445, %r1443, %r1444;
	shf.l.wrap.b32 	%r1446, %r1429, %r1429, 10;
	xor.b32  	%r1447, %r1445, %r1446;
	xor.b32  	%r1448, %r1404, %r1379;
	and.b32  	%r1449, %r1429, %r1448;
	and.b32  	%r1450, %r1404, %r1379;
	xor.b32  	%r1451, %r1449, %r1450;
	add.s32 	%r1452, %r1447, %r1451;
	add.s32 	%r1453, %r1442, %r1350;
	add.s32 	%r1454, %r1452, %r1442;
	shf.l.wrap.b32 	%r1455, %r1453, %r1453, 26;
	shf.l.wrap.b32 	%r1456, %r1453, %r1453, 21;
	xor.b32  	%r1457, %r1455, %r1456;
	shf.l.wrap.b32 	%r1458, %r1453, %r1453, 7;
	xor.b32  	%r1459, %r1457, %r1458;
	and.b32  	%r1460, %r1453, %r1428;
	not.b32 	%r1461, %r1453;
	and.b32  	%r1462, %r1403, %r1461;
	or.b32  	%r1463, %r1460, %r1462;
	ld.local.v4.u32 	{%r1464, %r1465, %r1466, %r1467}, [%rd4+144];
	add.s32 	%r1468, %r1463, %r1378;
	add.s32 	%r1469, %r1468, %r1459;
	add.s32 	%r1470, %r1469, %r38;
	add.s32 	%r1471, %r1470, %r1464;
	shf.l.wrap.b32 	%r1472, %r1454, %r1454, 30;
	shf.l.wrap.b32 	%r1473, %r1454, %r1454, 19;
	xor.b32  	%r1474, %r1472, %r1473;
	shf.l.wrap.b32 	%r1475, %r1454, %r1454, 10;
	xor.b32  	%r1476, %r1474, %r1475;
	xor.b32  	%r1477, %r1429, %r1404;
	and.b32  	%r1478, %r1454, %r1477;
	and.b32  	%r1479, %r1429, %r1404;
	xor.b32  	%r1480, %r1478, %r1479;
	add.s32 	%r1481, %r1476, %r1480;
	add.s32 	%r1482, %r1471, %r1379;
	add.s32 	%r1483, %r1481, %r1471;
	shf.l.wrap.b32 	%r1484, %r1482, %r1482, 26;
	shf.l.wrap.b32 	%r1485, %r1482, %r1482, 21;
	xor.b32  	%r1486, %r1484, %r1485;
	shf.l.wrap.b32 	%r1487, %r1482, %r1482, 7;
	xor.b32  	%r1488, %r1486, %r1487;
	and.b32  	%r1489, %r1482, %r1453;
	not.b32 	%r1490, %r1482;
	and.b32  	%r1491, %r1428, %r1490;
	or.b32  	%r1492, %r1489, %r1491;
	add.s32 	%r1493, %r1492, %r1403;
	add.s32 	%r1494, %r1493, %r1488;
	add.s32 	%r1496, %r1494, %r1495;
	add.s32 	%r1497, %r1496, %r1465;
	shf.l.wrap.b32 	%r1498, %r1483, %r1483, 30;
	shf.l.wrap.b32 	%r1499, %r1483, %r1483, 19;
	xor.b32  	%r1500, %r1498, %r1499;
	shf.l.wrap.b32 	%r1501, %r1483, %r1483, 10;
	xor.b32  	%r1502, %r1500, %r1501;
	xor.b32  	%r1503, %r1454, %r1429;
	and.b32  	%r1504, %r1483, %r1503;
	and.b32  	%r1505, %r1454, %r1429;
	xor.b32  	%r1506, %r1504, %r1505;
	add.s32 	%r1507, %r1502, %r1506;
	add.s32 	%r1508, %r1497, %r1404;
	add.s32 	%r1509, %r1507, %r1497;
	shf.l.wrap.b32 	%r1510, %r1508, %r1508, 26;
	shf.l.wrap.b32 	%r1511, %r1508, %r1508, 21;
	xor.b32  	%r1512, %r1510, %r1511;
	shf.l.wrap.b32 	%r1513, %r1508, %r1508, 7;
	xor.b32  	%r1514, %r1512, %r1513;
	and.b32  	%r1515, %r1508, %r1482;
	not.b32 	%r1516, %r1508;
	and.b32  	%r1517, %r1453, %r1516;
	or.b32  	%r1518, %r1515, %r1517;
	add.s32 	%r1519, %r1518, %r1428;
	add.s32 	%r1520, %r1519, %r1514;
	add.s32 	%r1522, %r1520, %r1521;
	add.s32 	%r1523, %r1522, %r1466;
	shf.l.wrap.b32 	%r1524, %r1509, %r1509, 30;
	shf.l.wrap.b32 	%r1525, %r1509, %r1509, 19;
	xor.b32  	%r1526, %r1524, %r1525;
	shf.l.wrap.b32 	%r1527, %r1509, %r1509, 10;
	xor.b32  	%r1528, %r1526, %r1527;
	xor.b32  	%r1529, %r1483, %r1454;
	and.b32  	%r1530, %r1509, %r1529;
	and.b32  	%r1531, %r1483, %r1454;
	xor.b32  	%r1532, %r1530, %r1531;
	add.s32 	%r1533, %r1528, %r1532;
	add.s32 	%r1534, %r1523, %r1429;
	add.s32 	%r1535, %r1533, %r1523;
	shf.l.wrap.b32 	%r1536, %r1534, %r1534, 26;
	shf.l.wrap.b32 	%r1537, %r1534, %r1534, 21;
	xor.b32  	%r1538, %r1536, %r1537;
	shf.l.wrap.b32 	%r1539, %r1534, %r1534, 7;
	xor.b32  	%r1540, %r1538, %r1539;
	and.b32  	%r1541, %r1534, %r1508;
	not.b32 	%r1542, %r1534;
	and.b32  	%r1543, %r1482, %r1542;
	or.b32  	%r1544, %r1541, %r1543;
	add.s32 	%r1545, %r1544, %r1453;
	add.s32 	%r1546, %r1545, %r1540;
	add.s32 	%r1548, %r1546, %r1547;
	add.s32 	%r1549, %r1548, %r1467;
	shf.l.wrap.b32 	%r1550, %r1535, %r1535, 30;
	shf.l.wrap.b32 	%r1551, %r1535, %r1535, 19;
	xor.b32  	%r1552, %r1550, %r1551;
	shf.l.wrap.b32 	%r1553, %r1535, %r1535, 10;
	xor.b32  	%r1554, %r1552, %r1553;
	xor.b32  	%r1555, %r1509, %r1483;
	and.b32  	%r1556, %r1535, %r1555;
	and.b32  	%r1557, %r1509, %r1483;
	xor.b32  	%r1558, %r1556, %r1557;
	add.s32 	%r1559, %r1554, %r1558;
	add.s32 	%r1560, %r1549, %r1454;
	add.s32 	%r1561, %r1559, %r1549;
	shf.l.wrap.b32 	%r1562, %r1560, %r1560, 26;
	shf.l.wrap.b32 	%r1563, %r1560, %r1560, 21;
	xor.b32  	%r1564, %r1562, %r1563;
	shf.l.wrap.b32 	%r1565, %r1560, %r1560, 7;
	xor.b32  	%r1566, %r1564, %r1565;
	and.b32  	%r1567, %r1560, %r1534;
	not.b32 	%r1568, %r1560;
	and.b32  	%r1569, %r1508, %r1568;
	or.b32  	%r1570, %r1567, %r1569;
	ld.local.v4.u32 	{%r1571, %r1572, %r1573, %r1574}, [%rd4+160];
	add.s32 	%r1575, %r1570, %r1482;
	add.s32 	%r1576, %r1575, %r1566;
	add.s32 	%r1578, %r1576, %r1577;
	add.s32 	%r1579, %r1578, %r1571;
	shf.l.wrap.b32 	%r1580, %r1561, %r1561, 30;
	shf.l.wrap.b32 	%r1581, %r1561, %r1561, 19;
	xor.b32  	%r1582, %r1580, %r1581;
	shf.l.wrap.b32 	%r1583, %r1561, %r1561, 10;
	xor.b32  	%r1584, %r1582, %r1583;
	xor.b32  	%r1585, %r1535, %r1509;
	and.b32  	%r1586, %r1561, %r1585;
	and.b32  	%r1587, %r1535, %r1509;
	xor.b32  	%r1588, %r1586, %r1587;
	add.s32 	%r1589, %r1584, %r1588;
	add.s32 	%r1590, %r1579, %r1483;
	add.s32 	%r1591, %r1589, %r1579;
	shf.l.wrap.b32 	%r1592, %r1590, %r1590, 26;
	shf.l.wrap.b32 	%r1593, %r1590, %r1590, 21;
	xor.b32  	%r1594, %r1592, %r1593;
	shf.l.wrap.b32 	%r1595, %r1590, %r1590, 7;
	xor.b32  	%r1596, %r1594, %r1595;
	and.b32  	%r1597, %r1590, %r1560;
	not.b32 	%r1598, %r1590;
	and.b32  	%r1599, %r1534, %r1598;
	or.b32  	%r1600, %r1597, %r1599;
	add.s32 	%r1601, %r1600, %r1508;
	add.s32 	%r1602, %r1601, %r1596;
	add.s32 	%r1604, %r1602, %r1603;
	add.s32 	%r1605, %r1604, %r1572;
	shf.l.wrap.b32 	%r1606, %r1591, %r1591, 30;
	shf.l.wrap.b32 	%r1607, %r1591, %r1591, 19;
	xor.b32  	%r1608, %r1606, %r1607;
	shf.l.wrap.b32 	%r1609, %r1591, %r1591, 10;
	xor.b32  	%r1610, %r1608, %r1609;
	xor.b32  	%r1611, %r1561, %r1535;
	and.b32  	%r1612, %r1591, %r1611;
	and.b32  	%r1613, %r1561, %r1535;
	xor.b32  	%r1614, %r1612, %r1613;
	add.s32 	%r1615, %r1610, %r1614;
	add.s32 	%r1616, %r1605, %r1509;
	add.s32 	%r1617, %r1615, %r1605;
	shf.l.wrap.b32 	%r1618, %r1616, %r1616, 26;
	shf.l.wrap.b32 	%r1619, %r1616, %r1616, 21;
	xor.b32  	%r1620, %r1618, %r1619;
	shf.l.wrap.b32 	%r1621, %r1616, %r1616, 7;
	xor.b32  	%r1622, %r1620, %r1621;
	and.b32  	%r1623, %r1616, %r1590;
	not.b32 	%r1624, %r1616;
	and.b32  	%r1625, %r1560, %r1624;
	or.b32  	%r1626, %r1623, %r1625;
	add.s32 	%r1627, %r1626, %r1534;
	add.s32 	%r1628, %r1627, %r1622;
	add.s32 	%r1630, %r1628, %r1629;
	add.s32 	%r1631, %r1630, %r1573;
	shf.l.wrap.b32 	%r1632, %r1617, %r1617, 30;
	shf.l.wrap.b32 	%r1633, %r1617, %r1617, 19;
	xor.b32  	%r1634, %r1632, %r1633;
	shf.l.wrap.b32 	%r1635, %r1617, %r1617, 10;
	xor.b32  	%r1636, %r1634, %r1635;
	xor.b32  	%r1637, %r1591, %r1561;
	and.b32  	%r1638, %r1617, %r1637;
	and.b32  	%r1639, %r1591, %r1561;
	xor.b32  	%r1640, %r1638, %r1639;
	add.s32 	%r1641, %r1636, %r1640;
	add.s32 	%r1642, %r1631, %r1535;
	add.s32 	%r1643, %r1641, %r1631;
	shf.l.wrap.b32 	%r1644, %r1642, %r1642, 26;
	shf.l.wrap.b32 	%r1645, %r1642, %r1642, 21;
	xor.b32  	%r1646, %r1644, %r1645;
	shf.l.wrap.b32 	%r1647, %r1642, %r1642, 7;
	xor.b32  	%r1648, %r1646, %r1647;
	and.b32  	%r1649, %r1642, %r1616;
	not.b32 	%r1650, %r1642;
	and.b32  	%r1651, %r1590, %r1650;
	or.b32  	%r1652, %r1649, %r1651;
	add.s32 	%r1653, %r1652, %r1560;
	add.s32 	%r1654, %r1653, %r1648;
	add.s32 	%r1656, %r1654, %r1655;
	add.s32 	%r1657, %r1656, %r1574;
	shf.l.wrap.b32 	%r1658, %r1643, %r1643, 30;
	shf.l.wrap.b32 	%r1659, %r1643, %r1643, 19;
	xor.b32  	%r1660, %r1658, %r1659;
	shf.l.wrap.b32 	%r1661, %r1643, %r1643, 10;
	xor.b32  	%r1662, %r1660, %r1661;
	xor.b32  	%r1663, %r1617, %r1591;
	and.b32  	%r1664, %r1643, %r1663;
	and.b32  	%r1665, %r1617, %r1591;
	xor.b32  	%r1666, %r1664, %r1665;
	add.s32 	%r1667, %r1662, %r1666;
	add.s32 	%r1668, %r1657, %r1561;
	add.s32 	%r1669, %r1667, %r1657;
	shf.l.wrap.b32 	%r1670, %r1668, %r1668, 26;
	shf.l.wrap.b32 	%r1671, %r1668, %r1668, 21;
	xor.b32  	%r1672, %r1670, %r1671;
	shf.l.wrap.b32 	%r1673, %r1668, %r1668, 7;
	xor.b32  	%r1674, %r1672, %r1673;
	and.b32  	%r1675, %r1668, %r1642;
	not.b32 	%r1676, %r1668;
	and.b32  	%r1677, %r1616, %r1676;
	or.b32  	%r1678, %r1675, %r1677;
	ld.local.v4.u32 	{%r1679, %r1680, %r1681, %r1682}, [%rd4+176];
	add.s32 	%r1683, %r1678, %r1590;
	add.s32 	%r1684, %r1683, %r1674;
	add.s32 	%r1686, %r1684, %r1685;
	add.s32 	%r1687, %r1686, %r1679;
	shf.l.wrap.b32 	%r1688, %r1669, %r1669, 30;
	shf.l.wrap.b32 	%r1689, %r1669, %r1669, 19;
	xor.b32  	%r1690, %r1688, %r1689;
	shf.l.wrap.b32 	%r1691, %r1669, %r1669, 10;
	xor.b32  	%r1692, %r1690, %r1691;
	xor.b32  	%r1693, %r1643, %r1617;
	and.b32  	%r1694, %r1669, %r1693;
	and.b32  	%r1695, %r1643, %r1617;
	xor.b32  	%r1696, %r1694, %r1695;
	add.s32 	%r1697, %r1692, %r1696;
	add.s32 	%r1698, %r1687, %r1591;
	add.s32 	%r1699, %r1697, %r1687;
	shf.l.wrap.b32 	%r1700, %r1698, %r1698, 26;
	shf.l.wrap.b32 	%r1701, %r1698, %r1698, 21;
	xor.b32  	%r1702, %r1700, %r1701;
	shf.l.wrap.b32 	%r1703, %r1698, %r1698, 7;
	xor.b32  	%r1704, %r1702, %r1703;
	and.b32  	%r1705, %r1698, %r1668;
	not.b32 	%r1706, %r1698;
	and.b32  	%r1707, %r1642, %r1706;
	or.b32  	%r1708, %r1705, %r1707;
	add.s32 	%r1709, %r1708, %r1616;
	add.s32 	%r1710, %r1709, %r1704;
	add.s32 	%r1712, %r1710, %r1711;
	add.s32 	%r1713, %r1712, %r1680;
	shf.l.wrap.b32 	%r1714, %r1699, %r1699, 30;
	shf.l.wrap.b32 	%r1715, %r1699, %r1699, 19;
	xor.b32  	%r1716, %r1714, %r1715;
	shf.l.wrap.b32 	%r1717, %r1699, %r1699, 10;
	xor.b32  	%r1718, %r1716, %r1717;
	xor.b32  	%r1719, %r1669, %r1643;
	and.b32  	%r1720, %r1699, %r1719;
	and.b32  	%r1721, %r1669, %r1643;
	xor.b32  	%r1722, %r1720, %r1721;
	add.s32 	%r1723, %r1718, %r1722;
	add.s32 	%r1724, %r1713, %r1617;
	add.s32 	%r1725, %r1723, %r1713;
	shf.l.wrap.b32 	%r1726, %r1724, %r1724, 26;
	shf.l.wrap.b32 	%r1727, %r1724, %r1724, 21;
	xor.b32  	%r1728, %r1726, %r1727;
	shf.l.wrap.b32 	%r1729, %r1724, %r1724, 7;
	xor.b32  	%r1730, %r1728, %r1729;
	and.b32  	%r1731, %r1724, %r1698;
	not.b32 	%r1732, %r1724;
	and.b32  	%r1733, %r1668, %r1732;
	or.b32  	%r1734, %r1731, %r1733;
	add.s32 	%r1735, %r1734, %r1642;
	add.s32 	%r1736, %r1735, %r1730;
	add.s32 	%r1738, %r1736, %r1737;
	add.s32 	%r1739, %r1738, %r1681;
	shf.l.wrap.b32 	%r1740, %r1725, %r1725, 30;
	shf.l.wrap.b32 	%r1741, %r1725, %r1725, 19;
	xor.b32  	%r1742, %r1740, %r1741;
	shf.l.wrap.b32 	%r1743, %r1725, %r1725, 10;
	xor.b32  	%r1744, %r1742, %r1743;
	xor.b32  	%r1745, %r1699, %r1669;
	and.b32  	%r1746, %r1725, %r1745;
	and.b32  	%r1747, %r1699, %r1669;
	xor.b32  	%r1748, %r1746, %r1747;
	add.s32 	%r1749, %r1744, %r1748;
	add.s32 	%r1750, %r1739, %r1643;
	add.s32 	%r1751, %r1749, %r1739;
	shf.l.wrap.b32 	%r1752, %r1750, %r1750, 26;
	shf.l.wrap.b32 	%r1753, %r1750, %r1750, 21;
	xor.b32  	%r1754, %r1752, %r1753;
	shf.l.wrap.b32 	%r1755, %r1750, %r1750, 7;
	xor.b32  	%r1756, %r1754, %r1755;
	and.b32  	%r1757, %r1750, %r1724;
	not.b32 	%r1758, %r1750;
	and.b32  	%r1759, %r1698, %r1758;
	or.b32  	%r1760, %r1757, %r1759;
	add.s32 	%r1761, %r1760, %r1668;
	add.s32 	%r1762, %r1761, %r1756;
	add.s32 	%r1764, %r1762, %r1763;
	add.s32 	%r1765, %r1764, %r1682;
	shf.l.wrap.b32 	%r1766, %r1751, %r1751, 30;
	shf.l.wrap.b32 	%r1767, %r1751, %r1751, 19;
	xor.b32  	%r1768, %r1766, %r1767;
	shf.l.wrap.b32 	%r1769, %r1751, %r1751, 10;
	xor.b32  	%r1770, %r1768, %r1769;
	xor.b32  	%r1771, %r1725, %r1699;
	and.b32  	%r1772, %r1751, %r1771;
	and.b32  	%r1773, %r1725, %r1699;
	xor.b32  	%r1774, %r1772, %r1773;
	add.s32 	%r1775, %r1770, %r1774;
	add.s32 	%r1776, %r1765, %r1669;
	add.s32 	%r1777, %r1775, %r1765;
	shf.l.wrap.b32 	%r1778, %r1776, %r1776, 26;
	shf.l.wrap.b32 	%r1779, %r1776, %r1776, 21;
	xor.b32  	%r1780, %r1778, %r1779;
	shf.l.wrap.b32 	%r1781, %r1776, %r1776, 7;
	xor.b32  	%r1782, %r1780, %r1781;
	and.b32  	%r1783, %r1776, %r1750;
	not.b32 	%r1784, %r1776;
	and.b32  	%r1785, %r1724, %r1784;
	or.b32  	%r1786, %r1783, %r1785;
	ld.local.v4.u32 	{%r1787, %r1788, %r1789, %r1790}, [%rd4+192];
	add.s32 	%r1791, %r1786, %r1698;
	add.s32 	%r1792, %r1791, %r1782;
	add.s32 	%r1794, %r1792, %r1793;
	add.s32 	%r1795, %r1794, %r1787;
	shf.l.wrap.b32 	%r1796, %r1777, %r1777, 30;
	shf.l.wrap.b32 	%r1797, %r1777, %r1777, 19;
	xor.b32  	%r1798, %r1796, %r1797;
	shf.l.wrap.b32 	%r1799, %r1777, %r1777, 10;
	xor.b32  	%r1800, %r1798, %r1799;
	xor.b32  	%r1801, %r1751, %r1725;
	and.b32  	%r1802, %r1777, %r1801;
	and.b32  	%r1803, %r1751, %r1725;
	xor.b32  	%r1804, %r1802, %r1803;
	add.s32 	%r1805, %r1800, %r1804;
	add.s32 	%r1806, %r1795, %r1699;
	add.s32 	%r1807, %r1805, %r1795;
	shf.l.wrap.b32 	%r1808, %r1806, %r1806, 26;
	shf.l.wrap.b32 	%r1809, %r1806, %r1806, 21;
	xor.b32  	%r1810, %r1808, %r1809;
	shf.l.wrap.b32 	%r1811, %r1806, %r1806, 7;
	xor.b32  	%r1812, %r1810, %r1811;
	and.b32  	%r1813, %r1806, %r1776;
	not.b32 	%r1814, %r1806;
	and.b32  	%r1815, %r1750, %r1814;
	or.b32  	%r1816, %r1813, %r1815;
	add.s32 	%r1817, %r1816, %r1724;
	add.s32 	%r1818, %r1817, %r1812;
	add.s32 	%r1820, %r1818, %r1819;
	add.s32 	%r1821, %r1820, %r1788;
	shf.l.wrap.b32 	%r1822, %r1807, %r1807, 30;
	shf.l.wrap.b32 	%r1823, %r1807, %r1807, 19;
	xor.b32  	%r1824, %r1822, %r1823;
	shf.l.wrap.b32 	%r1825, %r1807, %r1807, 10;
	xor.b32  	%r1826, %r1824, %r1825;
	xor.b32  	%r1827, %r1777, %r1751;
	and.b32  	%r1828, %r1807, %r1827;
	and.b32  	%r1829, %r1777, %r1751;
	xor.b32  	%r1830, %r1828, %r1829;
	add.s32 	%r1831, %r1826, %r1830;
	add.s32 	%r1832, %r1821, %r1725;
	add.s32 	%r1833, %r1831, %r1821;
	shf.l.wrap.b32 	%r1834, %r1832, %r1832, 26;
	shf.l.wrap.b32 	%r1835, %r1832, %r1832, 21;
	xor.b32  	%r1836, %r1834, %r1835;
	shf.l.wrap.b32 	%r1837, %r1832, %r1832, 7;
	xor.b32  	%r1838, %r1836, %r1837;
	and.b32  	%r1839, %r1832, %r1806;
	not.b32 	%r1840, %r1832;
	and.b32  	%r1841, %r1776, %r1840;
	or.b32  	%r1842, %r1839, %r1841;
	add.s32 	%r1843, %r1842, %r1750;
	add.s32 	%r1844, %r1843, %r1838;
	add.s32 	%r1846, %r1844, %r1845;
	add.s32 	%r1847, %r1846, %r1789;
	shf.l.wrap.b32 	%r1848, %r1833, %r1833, 30;
	shf.l.wrap.b32 	%r1849, %r1833, %r1833, 19;
	xor.b32  	%r1850, %r1848, %r1849;
	shf.l.wrap.b32 	%r1851, %r1833, %r1833, 10;
	xor.b32  	%r1852, %r1850, %r1851;
	xor.b32  	%r1853, %r1807, %r1777;
	and.b32  	%r1854, %r1833, %r1853;
	and.b32  	%r1855, %r1807, %r1777;
	xor.b32  	%r1856, %r1854, %r1855;
	add.s32 	%r1857, %r1852, %r1856;
	add.s32 	%r1858, %r1847, %r1751;
	add.s32 	%r1859, %r1857, %r1847;
	shf.l.wrap.b32 	%r1860, %r1858, %r1858, 26;
	shf.l.wrap.b32 	%r1861, %r1858, %r1858, 21;
	xor.b32  	%r1862, %r1860, %r1861;
	shf.l.wrap.b32 	%r1863, %r1858, %r1858, 7;
	xor.b32  	%r1864, %r1862, %r1863;
	and.b32  	%r1865, %r1858, %r1832;
	not.b32 	%r1866, %r1858;
	and.b32  	%r1867, %r1806, %r1866;
	or.b32  	%r1868, %r1865, %r1867;
	add.s32 	%r1869, %r1868, %r1776;
	add.s32 	%r1870, %r1869, %r1864;
	add.s32 	%r1872, %r1870, %r1871;
	add.s32 	%r1873, %r1872, %r1790;
	shf.l.wrap.b32 	%r1874, %r1859, %r1859, 30;
	shf.l.wrap.b32 	%r1875, %r1859, %r1859, 19;
	xor.b32  	%r1876, %r1874, %r1875;
	shf.l.wrap.b32 	%r1877, %r1859, %r1859, 10;
	xor.b32  	%r1878, %r1876, %r1877;
	xor.b32  	%r1879, %r1833, %r1807;
	and.b32  	%r1880, %r1859, %r1879;
	and.b32  	%r1881, %r1833, %r1807;
	xor.b32  	%r1882, %r1880, %r1881;
	add.s32 	%r1883, %r1878, %r1882;
	add.s32 	%r1884, %r1873, %r1777;
	add.s32 	%r1885, %r1883, %r1873;
	shf.l.wrap.b32 	%r1886, %r1884, %r1884, 26;
	shf.l.wrap.b32 	%r1887, %r1884, %r1884, 21;
	xor.b32  	%r1888, %r1886, %r1887;
	shf.l.wrap.b32 	%r1889, %r1884, %r1884, 7;
	xor.b32  	%r1890, %r1888, %r1889;
	and.b32  	%r1891, %r1884, %r1858;
	not.b32 	%r1892, %r1884;
	and.b32  	%r1893, %r1832, %r1892;
	or.b32  	%r1894, %r1891, %r1893;
	ld.local.v4.u32 	{%r1895, %r1896, %r1897, %r1898}, [%rd4+208];
	add.s32 	%r1899, %r1894, %r1806;
	add.s32 	%r1900, %r1899, %r1890;
	add.s32 	%r1902, %r1900, %r1901;
	add.s32 	%r1903, %r1902, %r1895;
	shf.l.wrap.b32 	%r1904, %r1885, %r1885, 30;
	shf.l.wrap.b32 	%r1905, %r1885, %r1885, 19;
	xor.b32  	%r1906, %r1904, %r1905;
	shf.l.wrap.b32 	%r1907, %r1885, %r1885, 10;
	xor.b32  	%r1908, %r1906, %r1907;
	xor.b32  	%r1909, %r1859, %r1833;
	and.b32  	%r1910, %r1885, %r1909;
	and.b32  	%r1911, %r1859, %r1833;
	xor.b32  	%r1912, %r1910, %r1911;
	add.s32 	%r1913, %r1908, %r1912;
	add.s32 	%r1914, %r1903, %r1807;
	add.s32 	%r1915, %r1913, %r1903;
	shf.l.wrap.b32 	%r1916, %r1914, %r1914, 26;
	shf.l.wrap.b32 	%r1917, %r1914, %r1914, 21;
	xor.b32  	%r1918, %r1916, %r1917;
	shf.l.wrap.b32 	%r1919, %r1914, %r1914, 7;
	xor.b32  	%r1920, %r1918, %r1919;
	and.b32  	%r1921, %r1914, %r1884;
	not.b32 	%r1922, %r1914;
	and.b32  	%r1923, %r1858, %r1922;
	or.b32  	%r1924, %r1921, %r1923;
	add.s32 	%r1925, %r1924, %r1832;
	add.s32 	%r1926, %r1925, %r1920;
	add.s32 	%r1928, %r1926, %r1927;
	add.s32 	%r1929, %r1928, %r1896;
	shf.l.wrap.b32 	%r1930, %r1915, %r1915, 30;
	shf.l.wrap.b32 	%r1931, %r1915, %r1915, 19;
	xor.b32  	%r1932, %r1930, %r1931;
	shf.l.wrap.b32 	%r1933, %r1915, %r1915, 10;
	xor.b32  	%r1934, %r1932, %r1933;
	xor.b32  	%r1935, %r1885, %r1859;
	and.b32  	%r1936, %r1915, %r1935;
	and.b32  	%r1937, %r1885, %r1859;
	xor.b32  	%r1938, %r1936, %r1937;
	add.s32 	%r1939, %r1934, %r1938;
	add.s32 	%r1940, %r1929, %r1833;
	add.s32 	%r1941, %r1939, %r1929;
	shf.l.wrap.b32 	%r1942, %r1940, %r1940, 26;
	shf.l.wrap.b32 	%r1943, %r1940, %r1940, 21;
	xor.b32  	%r1944, %r1942, %r1943;
	shf.l.wrap.b32 	%r1945, %r1940, %r1940, 7;
	xor.b32  	%r1946, %r1944, %r1945;
	and.b32  	%r1947, %r1940, %r1914;
	not.b32 	%r1948, %r1940;
	and.b32  	%r1949, %r1884, %r1948;
	or.b32  	%r1950, %r1947, %r1949;
	add.s32 	%r1951, %r1950, %r1858;
	add.s32 	%r1952, %r1951, %r1946;
	add.s32 	%r1954, %r1952, %r1953;
	add.s32 	%r1955, %r1954, %r1897;
	shf.l.wrap.b32 	%r1956, %r1941, %r1941, 30;
	shf.l.wrap.b32 	%r1957, %r1941, %r1941, 19;
	xor.b32  	%r1958, %r1956, %r1957;
	shf.l.wrap.b32 	%r1959, %r1941, %r1941, 10;
	xor.b32  	%r1960, %r1958, %r1959;
	xor.b32  	%r1961, %r1915, %r1885;
	and.b32  	%r1962, %r1941, %r1961;
	and.b32  	%r1963, %r1915, %r1885;
	xor.b32  	%r1964, %r1962, %r1963;
	add.s32 	%r1965, %r1960, %r1964;
	add.s32 	%r1966, %r1955, %r1859;
	add.s32 	%r1967, %r1965, %r1955;
	shf.l.wrap.b32 	%r1968, %r1966, %r1966, 26;
	shf.l.wrap.b32 	%r1969, %r1966, %r1966, 21;
	xor.b32  	%r1970, %r1968, %r1969;
	shf.l.wrap.b32 	%r1971, %r1966, %r1966, 7;
	xor.b32  	%r1972, %r1970, %r1971;
	and.b32  	%r1973, %r1966, %r1940;
	not.b32 	%r1974, %r1966;
	and.b32  	%r1975, %r1914, %r1974;
	or.b32  	%r1976, %r1973, %r1975;
	add.s32 	%r1977, %r1976, %r1884;
	add.s32 	%r1978, %r1977, %r1972;
	add.s32 	%r1980, %r1978, %r1979;
	add.s32 	%r1981, %r1980, %r1898;
	shf.l.wrap.b32 	%r1982, %r1967, %r1967, 30;
	shf.l.wrap.b32 	%r1983, %r1967, %r1967, 19;
	xor.b32  	%r1984, %r1982, %r1983;
	shf.l.wrap.b32 	%r1985, %r1967, %r1967, 10;
	xor.b32  	%r1986, %r1984, %r1985;
	xor.b32  	%r1987, %r1941, %r1915;
	and.b32  	%r1988, %r1967, %r1987;
	and.b32  	%r1989, %r1941, %r1915;
	xor.b32  	%r1990, %r1988, %r1989;
	add.s32 	%r1991, %r1986, %r1990;
	add.s32 	%r1992, %r1981, %r1885;
	add.s32 	%r1993, %r1991, %r1981;
	shf.l.wrap.b32 	%r1994, %r1992, %r1992, 26;
	shf.l.wrap.b32 	%r1995, %r1992, %r1992, 21;
	xor.b32  	%r1996, %r1994, %r1995;
	shf.l.wrap.b32 	%r1997, %r1992, %r1992, 7;
	xor.b32  	%r1998, %r1996, %r1997;
	and.b32  	%r1999, %r1992, %r1966;
	not.b32 	%r2000, %r1992;
	and.b32  	%r2001, %r1940, %r2000;
	or.b32  	%r2002, %r1999, %r2001;
	ld.local.v4.u32 	{%r2003, %r2004, %r2005, %r2006}, [%rd4+224];
	add.s32 	%r2007, %r2002, %r1914;
	add.s32 	%r2008, %r2007, %r1998;
	add.s32 	%r2010, %r2008, %r2009;
	add.s32 	%r2011, %r2010, %r2003;
	shf.l.wrap.b32 	%r2012, %r1993, %r1993, 30;
	shf.l.wrap.b32 	%r2013, %r1993, %r1993, 19;
	xor.b32  	%r2014, %r2012, %r2013;
	shf.l.wrap.b32 	%r2015, %r1993, %r1993, 10;
	xor.b32  	%r2016, %r2014, %r2015;
	xor.b32  	%r2017, %r1967, %r1941;
	and.b32  	%r2018, %r1993, %r2017;
	and.b32  	%r2019, %r1967, %r1941;
	xor.b32  	%r2020, %r2018, %r2019;
	add.s32 	%r2021, %r2016, %r2020;
	add.s32 	%r2022, %r2011, %r1915;
	add.s32 	%r2023, %r2021, %r2011;
	shf.l.wrap.b32 	%r2024, %r2022, %r2022, 26;
	shf.l.wrap.b32 	%r2025, %r2022, %r2022, 21;
	xor.b32  	%r2026, %r2024, %r2025;
	shf.l.wrap.b32 	%r2027, %r2022, %r2022, 7;
	xor.b32  	%r2028, %r2026, %r2027;
	and.b32  	%r2029, %r2022, %r1992;
	not.b32 	%r2030, %r2022;
	and.b32  	%r2031, %r1966, %r2030;
	or.b32  	%r2032, %r2029, %r2031;
	add.s32 	%r2033, %r2032, %r1940;
	add.s32 	%r2034, %r2033, %r2028;
	add.s32 	%r2036, %r2034, %r2035;
	add.s32 	%r2037, %r2036, %r2004;
	shf.l.wrap.b32 	%r2038, %r2023, %r2023, 30;
	shf.l.wrap.b32 	%r2039, %r2023, %r2023, 19;
	xor.b32  	%r2040, %r2038, %r2039;
	shf.l.wrap.b32 	%r2041, %r2023, %r2023, 10;
	xor.b32  	%r2042, %r2040, %r2041;
	xor.b32  	%r2043, %r1993, %r1967;
	and.b32  	%r2044, %r2023, %r2043;
	and.b32  	%r2045, %r1993, %r1967;
	xor.b32  	%r2046, %r2044, %r2045;
	add.s32 	%r2047, %r2042, %r2046;
	add.s32 	%r2048, %r2037, %r1941;
	add.s32 	%r2049, %r2047, %r2037;
	shf.l.wrap.b32 	%r2050, %r2048, %r2048, 26;
	shf.l.wrap.b32 	%r2051, %r2048, %r2048, 21;
	xor.b32  	%r2052, %r2050, %r2051;
	shf.l.wrap.b32 	%r2053, %r2048, %r2048, 7;
	xor.b32  	%r2054, %r2052, %r2053;
	and.b32  	%r2055, %r2048, %r2022;
	not.b32 	%r2056, %r2048;
	and.b32  	%r2057, %r1992, %r2056;
	or.b32  	%r2058, %r2055, %r2057;
	add.s32 	%r2059, %r2058, %r1966;
	add.s32 	%r2060, %r2059, %r2054;
	add.s32 	%r2062, %r2060, %r2061;
	add.s32 	%r2063, %r2062, %r2005;
	shf.l.wrap.b32 	%r2064, %r2049, %r2049, 30;
	shf.l.wrap.b32 	%r2065, %r2049, %r2049, 19;
	xor.b32  	%r2066, %r2064, %r2065;
	shf.l.wrap.b32 	%r2067, %r2049, %r2049, 10;
	xor.b32  	%r2068, %r2066, %r2067;
	xor.b32  	%r2069, %r2023, %r1993;
	and.b32  	%r2070, %r2049, %r2069;
	and.b32  	%r2071, %r2023, %r1993;
	xor.b32  	%r2072, %r2070, %r2071;
	add.s32 	%r2073, %r2068, %r2072;
	add.s32 	%r2074, %r2063, %r1967;
	add.s32 	%r2075, %r2073, %r2063;
	shf.l.wrap.b32 	%r2076, %r2074, %r2074, 26;
	shf.l.wrap.b32 	%r2077, %r2074, %r2074, 21;
	xor.b32  	%r2078, %r2076, %r2077;
	shf.l.wrap.b32 	%r2079, %r2074, %r2074, 7;
	xor.b32  	%r2080, %r2078, %r2079;
	and.b32  	%r2081, %r2074, %r2048;
	not.b32 	%r2082, %r2074;
	and.b32  	%r2083, %r2022, %r2082;
	or.b32  	%r2084, %r2081, %r2083;
	add.s32 	%r2085, %r2084, %r1992;
	add.s32 	%r2086, %r2085, %r2080;
	add.s32 	%r2088, %r2086, %r2087;
	add.s32 	%r2089, %r2088, %r2006;
	shf.l.wrap.b32 	%r2090, %r2075, %r2075, 30;
	shf.l.wrap.b32 	%r2091, %r2075, %r2075, 19;
	xor.b32  	%r2092, %r2090, %r2091;
	shf.l.wrap.b32 	%r2093, %r2075, %r2075, 10;
	xor.b32  	%r2094, %r2092, %r2093;
	xor.b32  	%r2095, %r2049, %r2023;
	and.b32  	%r2096, %r2075, %r2095;
	and.b32  	%r2097, %r2049, %r2023;
	xor.b32  	%r2098, %r2096, %r2097;
	add.s32 	%r2099, %r2094, %r2098;
	add.s32 	%r2100, %r2089, %r1993;
	add.s32 	%r2101, %r2099, %r2089;
	shf.l.wrap.b32 	%r2102, %r2100, %r2100, 26;
	shf.l.wrap.b32 	%r2103, %r2100, %r2100, 21;
	xor.b32  	%r2104, %r2102, %r2103;
	shf.l.wrap.b32 	%r2105, %r2100, %r2100, 7;
	xor.b32  	%r2106, %r2104, %r2105;
	and.b32  	%r2107, %r2100, %r2074;
	not.b32 	%r2108, %r2100;
	and.b32  	%r2109, %r2048, %r2108;
	or.b32  	%r2110, %r2107, %r2109;
	ld.local.v4.u32 	{%r2111, %r2112, %r2113, %r2114}, [%rd4+240];
	add.s32 	%r2115, %r2110, %r2022;
	add.s32 	%r2116, %r2115, %r2106;
	add.s32 	%r2118, %r2116, %r2117;
	add.s32 	%r2119, %r2118, %r2111;
	shf.l.wrap.b32 	%r2120, %r2101, %r2101, 30;
	shf.l.wrap.b32 	%r2121, %r2101, %r2101, 19;
	xor.b32  	%r2122, %r2120, %r2121;
	shf.l.wrap.b32 	%r2123, %r2101, %r2101, 10;
	xor.b32  	%r2124, %r2122, %r2123;
	xor.b32  	%r2125, %r2075, %r2049;
	and.b32  	%r2126, %r2101, %r2125;
	and.b32  	%r2127, %r2075, %r2049;
	xor.b32  	%r2128, %r2126, %r2127;
	add.s32 	%r2129, %r2124, %r2128;
	add.s32 	%r2130, %r2119, %r2023;
	add.s32 	%r2131, %r2129, %r2119;
	shf.l.wrap.b32 	%r2132, %r2130, %r2130, 26;
	shf.l.wrap.b32 	%r2133, %r2130, %r2130, 21;
	xor.b32  	%r2134, %r2132, %r2133;
	shf.l.wrap.b32 	%r2135, %r2130, %r2130, 7;
	xor.b32  	%r2136, %r2134, %r2135;
	and.b32  	%r2137, %r2130, %r2100;
	not.b32 	%r2138, %r2130;
	and.b32  	%r2139, %r2074, %r2138;
	or.b32  	%r2140, %r2137, %r2139;
	add.s32 	%r2141, %r2140, %r2048;
	add.s32 	%r2142, %r2141, %r2136;
	add.s32 	%r2144, %r2142, %r2143;
	add.s32 	%r2145, %r2144, %r2112;
	shf.l.wrap.b32 	%r2146, %r2131, %r2131, 30;
	shf.l.wrap.b32 	%r2147, %r2131, %r2131, 19;
	xor.b32  	%r2148, %r2146, %r2147;
	shf.l.wrap.b32 	%r2149, %r2131, %r2131, 10;
	xor.b32  	%r2150, %r2148, %r2149;
	xor.b32  	%r2151, %r2101, %r2075;
	and.b32  	%r2152, %r2131, %r2151;
	and.b32  	%r2153, %r2101, %r2075;
	xor.b32  	%r2154, %r2152, %r2153;
	add.s32 	%r2155, %r2150, %r2154;
	add.s32 	%r2156, %r2145, %r2049;
	add.s32 	%r2157, %r2155, %r2145;
	shf.l.wrap.b32 	%r2158, %r2156, %r2156, 26;
	shf.l.wrap.b32 	%r2159, %r2156, %r2156, 21;
	xor.b32  	%r2160, %r2158, %r2159;
	shf.l.wrap.b32 	%r2161, %r2156, %r2156, 7;
	xor.b32  	%r2162, %r2160, %r2161;
	and.b32  	%r2163, %r2156, %r2130;
	not.b32 	%r2164, %r2156;
	and.b32  	%r2165, %r2100, %r2164;
	or.b32  	%r2166, %r2163, %r2165;
	add.s32 	%r2167, %r2166, %r2074;
	add.s32 	%r2168, %r2167, %r2162;
	add.s32 	%r2170, %r2168, %r2169;
	add.s32 	%r2171, %r2170, %r2113;
	shf.l.wrap.b32 	%r2172, %r2157, %r2157, 30;
	shf.l.wrap.b32 	%r2173, %r2157, %r2157, 19;
	xor.b32  	%r2174, %r2172, %r2173;
	shf.l.wrap.b32 	%r2175, %r2157, %r2157, 10;
	xor.b32  	%r2176, %r2174, %r2175;
	xor.b32  	%r2177, %r2131, %r2101;
	and.b32  	%r2178, %r2157, %r2177;
	and.b32  	%r2179, %r2131, %r2101;
	xor.b32  	%r2180, %r2178, %r2179;
	add.s32 	%r2181, %r2176, %r2180;
	add.s32 	%r2182, %r2171, %r2075;
	add.s32 	%r2183, %r2181, %r2171;
	shf.l.wrap.b32 	%r2184, %r2182, %r2182, 26;
	shf.l.wrap.b32 	%r2185, %r2182, %r2182, 21;
	xor.b32  	%r2186, %r2184, %r2185;
	shf.l.wrap.b32 	%r2187, %r2182, %r2182, 7;
	xor.b32  	%r2188, %r2186, %r2187;
	and.b32  	%r2189, %r2182, %r2156;
	not.b32 	%r2190, %r2182;
	and.b32  	%r2191, %r2130, %r2190;
	or.b32  	%r2192, %r2189, %r2191;
	add.s32 	%r2193, %r2192, %r2100;
	add.s32 	%r2194, %r2193, %r2188;
	add.s32 	%r2196, %r2194, %r2195;
	add.s32 	%r2197, %r2196, %r2114;
	shf.l.wrap.b32 	%r2198, %r2183, %r2183, 30;
	shf.l.wrap.b32 	%r2199, %r2183, %r2183, 19;
	xor.b32  	%r2200, %r2198, %r2199;
	shf.l.wrap.b32 	%r2201, %r2183, %r2183, 10;
	xor.b32  	%r2202, %r2200, %r2201;
	xor.b32  	%r2203, %r2157, %r2131;
	and.b32  	%r2204, %r2183, %r2203;
	and.b32  	%r2205, %r2157, %r2131;
	xor.b32  	%r2206, %r2204, %r2205;
	add.s32 	%r2207, %r2202, %r2206;
	add.s32 	%r2208, %r2197, %r2101;
	add.s32 	%r2209, %r2207, %r2197;
	add.s32 	%r2347, %r2347, %r2209;
	add.s32 	%r2346, %r2346, %r2183;
	add.s32 	%r2345, %r2345, %r2157;
	add.s32 	%r2344, %r2344, %r2131;
	add.s32 	%r2343, %r2343, %r2208;
	add.s32 	%r2342, %r2342, %r2182;
	add.s32 	%r2341, %r2341, %r2156;
	add.s32 	%r2340, %r2340, %r2130;
	mad.lo.s32 	%r295, %r2348, -63, %r54;
	setp.eq.s32 	%p143, %r2348, %r26;
	mov.u32 	%r2348, %r295;
	@%p143 bra 	$L__BB0_220;
	bra.uni 	$L__BB0_23;
$L__BB0_220:
	shr.u32 	%r2211, %r2347, 24;
	shr.u32 	%r2212, %r2347, 16;
	shr.u32 	%r2213, %r2347, 8;
	shr.u32 	%r2214, %r2346, 24;
	shr.u32 	%r2215, %r2346, 16;
	shr.u32 	%r2216, %r2346, 8;
	shr.u32 	%r2217, %r2345, 24;
	shr.u32 	%r2218, %r2345, 16;
	shr.u32 	%r2219, %r2345, 8;
	shr.u32 	%r2220, %r2344, 24;
	shr.u32 	%r2221, %r2344, 16;
	shr.u32 	%r2222, %r2344, 8;
	prmt.b32 	%r2223, %r2222, %r2344, 0x3340U;
	prmt.b32 	%r2224, %r2220, %r2221, 0x3340U;
	prmt.b32 	%r2225, %r2224, %r2223, 0x5410U;
	prmt.b32 	%r2226, %r2219, %r2345, 0x3340U;
	prmt.b32 	%r2227, %r2217, %r2218, 0x3340U;
	prmt.b32 	%r2228, %r2227, %r2226, 0x5410U;
	prmt.b32 	%r2229, %r2216, %r2346, 0x3340U;
	prmt.b32 	%r2230, %r2214, %r2215, 0x3340U;
	prmt.b32 	%r2231, %r2230, %r2229, 0x5410U;
	prmt.b32 	%r2232, %r2213, %r2347, 0x3340U;
	prmt.b32 	%r2233, %r2211, %r2212, 0x3340U;
	prmt.b32 	%r2234, %r2233, %r2232, 0x5410U;
	st.local.v4.b32 	[%rd6], {%r2234, %r2231, %r2228, %r2225};
	shr.u32 	%r2235, %r2343, 24;
	shr.u32 	%r2236, %r2343, 16;
	shr.u32 	%r2237, %r2343, 8;
	shr.u32 	%r2238, %r2342, 24;
	shr.u32 	%r2239, %r2342, 16;
	shr.u32 	%r2240, %r2342, 8;
	shr.u32 	%r2241, %r2341, 24;
	shr.u32 	%r2242, %r2341, 16;
	shr.u32 	%r2243, %r2341, 8;
	shr.u32 	%r2244, %r2340, 24;
	shr.u32 	%r2245, %r2340, 16;
	shr.u32 	%r2246, %r2340, 8;
	prmt.b32 	%r2247, %r2246, %r2340, 0x3340U;
	prmt.b32 	%r2248, %r2244, %r2245, 0x3340U;
	prmt.b32 	%r2249, %r2248, %r2247, 0x5410U;
	prmt.b32 	%r2250, %r2243, %r2341, 0x3340U;
	prmt.b32 	%r2251, %r2241, %r2242, 0x3340U;
	prmt.b32 	%r2252, %r2251, %r2250, 0x5410U;
	prmt.b32 	%r2253, %r2240, %r2342, 0x3340U;
	prmt.b32 	%r2254, %r2238, %r2239, 0x3340U;
	prmt.b32 	%r2255, %r2254, %r2253, 0x5410U;
	prmt.b32 	%r2256, %r2237, %r2343, 0x3340U;
	prmt.b32 	%r2257, %r2235, %r2236, 0x3340U;
	prmt.b32 	%r2258, %r2257, %r2256, 0x5410U;
	st.local.v4.b32 	[%rd6+16], {%r2258, %r2255, %r2252, %r2249};
	mov.b32 	%r2407, 0;
$L__BB0_221:
	cvt.u64.u32 	%rd67, %r2407;
	add.s64 	%rd68, %rd6, %rd67;
	ld.local.u8 	%rs75, [%rd68];
	add.s64 	%rd69, %rd2, %rd67;
	ld.global.u8 	%rs76, [%rd69];
	setp.lt.u16 	%p144, %rs75, %rs76;
	@%p144 bra 	$L__BB0_224;
	setp.le.u16 	%p145, %rs75, %rs76;
	add.s32 	%r297, %r2407, 1;
	setp.lt.u32 	%p146, %r2407, 31;
	and.pred  	%p147, %p145, %p146;
	mov.u32 	%r2407, %r297;
	@%p147 bra 	$L__BB0_221;
	add.s64 	%rd78, %rd78, 1;
	setp.lt.u64 	%p148, %rd78, %rd25;
	@%p148 bra 	$L__BB0_22;
	bra.uni 	$L__BB0_226;
$L__BB0_224:
	atom.relaxed.global.cas.b32 	%r2332, [%rd3], 0, 1;
	setp.ne.s32 	%p154, %r2332, 0;
	@%p154 bra 	$L__BB0_226;
	ld.param.u64 	%rd76, [sha256_mine_binary_nonce_param_4];
	cvta.to.global.u64 	%rd75, %rd76;
	st.global.u64 	[%rd75], %rd80;
$L__BB0_226:
	ret;

}


// ===== COMPILED SASS (sm_100) =====

	.target	sm_100

	.elftype	@"ET_EXEC"


//--------------------- .note.nv.tkinfo           --------------------------
	.section	.note.nv.tkinfo,"",@"SHT_NOTE"
	.sectionflags	@"SHF_NOTE_NV_TKINFO"
	.tkinfo
        /*0018*/ 	.word	0x00000002
        /*0030*/ 	.string	""
        /*0030*/ 	.string	"ptxas"
        /*0030*/ 	.string	"Cuda compilation tools, release 13.0, V13.0.88"
        /*0030*/ 	.string	"Build cuda_13.0.r13.0/compiler.36424714_0"
        /*0030*/ 	.string	"-arch sm_100 -m 64 "



//--------------------- .note.nv.cuinfo           --------------------------
	.section	.note.nv.cuinfo,"",@"SHT_NOTE"
	.sectionflags	@"SHF_NOTE_NV_CUINFO"
        /*0018*/ 	.short	0x0002
        /*001a*/ 	.short	0x0064
        /*001c*/ 	.short	0x0082
	.zero		2


//--------------------- .nv.info                  --------------------------
	.section	.nv.info,"",@"SHT_CUDA_INFO"
	.align	4


	//----- nvinfo : EIATTR_REGCOUNT
	.align		4
        /*0000*/ 	.byte	0x04, 0x2f
        /*0002*/ 	.short	(.L_3 - .L_2)
	.align		4
.L_2:
        /*0004*/ 	.word	index@(sha256_mine_binary_nonce)
        /*0008*/ 	.word	0x00000028


	//----- nvinfo : EIATTR_FRAME_SIZE
	.align		4
.L_3:
        /*000c*/ 	.byte	0x04, 0x11
        /*000e*/ 	.short	(.L_5 - .L_4)
	.align		4
.L_4:
        /*0010*/ 	.word	index@(sha256_mine_binary_nonce)
        /*0014*/ 	.word	0x000001a0


	//----- nvinfo : EIATTR_MIN_STACK_SIZE
	.align		4
.L_5:
        /*0018*/ 	.byte	0x04, 0x12
        /*001a*/ 	.short	(.L_7 - .L_6)
	.align		4
.L_6:
        /*001c*/ 	.word	index@(sha256_mine_binary_nonce)
        /*0020*/ 	.word	0x000001a0
.L_7:


//--------------------- .nv.compat                --------------------------
	.section	.nv.compat,"",@"SHT_CUDA_COMPAT_INFO"
	.align	4
        /*0000*/ 	.byte	0x02, 0x09, 0x00, 0x00, 0x02, 0x02, 0x01, 0x00, 0x02, 0x05, 0x05, 0x00, 0x03, 0x07, 0x01, 0x01
        /*0010*/ 	.byte	0x02, 0x03, 0x00, 0x00, 0x02, 0x06, 0x01, 0x00, 0x04, 0x0b, 0x08, 0x00, 0x09, 0x00, 0x00, 0x00
        /*0020*/ 	.byte	0x00, 0x00, 0x00, 0x00


//--------------------- .nv.info.sha256_mine_binary_nonce --------------------------
	.section	.nv.info.sha256_mine_binary_nonce,"",@"SHT_CUDA_INFO"
	.sectionflags	@""
	.align	4


	//----- nvinfo : EIATTR_CUDA_API_VERSION
	.align		4
        /*0000*/ 	.byte	0x04, 0x37
        /*0002*/ 	.short	(.L_9 - .L_8)
.L_8:
        /*0004*/ 	.word	0x00000082


	//----- nvinfo : EIATTR_KPARAM_INFO
	.align		4
.L_9:
        /*0008*/ 	.byte	0x04, 0x17
        /*000a*/ 	.short	(.L_11 - .L_10)
.L_10:
        /*000c*/ 	.word	0x00000000
        /*0010*/ 	.short	0x0006
        /*0012*/ 	.short	0x0030
        /*0014*/ 	.byte	0x00, 0xf0, 0x21, 0x00


	//----- nvinfo : EIATTR_KPARAM_INFO
	.align		4
.L_11:
        /*0018*/ 	.byte	0x04, 0x17
        /*001a*/ 	.short	(.L_13 - .L_12)
.L_12:
        /*001c*/ 	.word	0x00000000
        /*0020*/ 	.short	0x0005
        /*0022*/ 	.short	0x0028
        /*0024*/ 	.byte	0x00, 0xf5, 0x21, 0x00


	//----- nvinfo : EIATTR_KPARAM_INFO
	.align		4
.L_13:
        /*0028*/ 	.byte	0x04, 0x17
        /*002a*/ 	.short	(.L_15 - .L_14)
.L_14:
        /*002c*/ 	.word	0x00000000
        /*0030*/ 	.short	0x0004
        /*0032*/ 	.short	0x0020
        /*0034*/ 	.byte	0x00, 0xf5, 0x21, 0x00


	//----- nvinfo : EIATTR_KPARAM_INFO
	.align		4
.L_15:
        /*0038*/ 	.byte	0x04, 0x17
        /*003a*/ 	.short	(.L_17 - .L_16)
.L_16:
        /*003c*/ 	.word	0x00000000
        /*0040*/ 	.short	0x0003
        /*0042*/ 	.short	0x0018
        /*0044*/ 	.byte	0x00, 0xf0, 0x21, 0x00


	//----- nvinfo : EIATTR_KPARAM_INFO
	.align		4
.L_17:
        /*0048*/ 	.byte	0x04, 0x17
        /*004a*/ 	.short	(.L_19 - .L_18)
.L_18:
        /*004c*/ 	.word	0x00000000
        /*0050*/ 	.short	0x0002
        /*0052*/ 	.short	0x0010
        /*0054*/ 	.byte	0x00, 0xf5, 0x21, 0x00


	//----- nvinfo : EIATTR_KPARAM_INFO
	.align		4
.L_19:
        /*0058*/ 	.byte	0x04, 0x17
        /*005a*/ 	.short	(.L_21 - .L_20)
.L_20:
        /*005c*/ 	.word	0x00000000
        /*0060*/ 	.short	0x0001
        /*0062*/ 	.short	0x0008
        /*0064*/ 	.byte	0x00, 0xf0, 0x11, 0x00


	//----- nvinfo : EIATTR_KPARAM_INFO
	.align		4
.L_21:
        /*0068*/ 	.byte	0x04, 0x17
        /*006a*/ 	.short	(.L_23 - .L_22)
.L_22:
        /*006c*/ 	.word	0x00000000
        /*0070*/ 	.short	0x0000
        /*0072*/ 	.short	0x0000
        /*0074*/ 	.byte	0x00, 0xf5, 0x21, 0x00


	//----- nvinfo : EIATTR_SPARSE_MMA_MASK
	.align		4
.L_23:
        /*0078*/ 	.byte	0x03, 0x50
        /*007a*/ 	.short	0x0000


	//----- nvinfo : EIATTR_MAXREG_COUNT
	.align		4
        /*007c*/ 	.byte	0x03, 0x1b
        /*007e*/ 	.short	0x00ff


	//----- nvinfo : EIATTR_MERCURY_ISA_VERSION
	.align		4
        /*0080*/ 	.byte	0x03, 0x5f
        /*0082*/ 	.short	0x0101


	//----- nvinfo : EIATTR_VRC_CTA_INIT_COUNT
	.align		4
        /*0084*/ 	.byte	0x02, 0x4a
	.zero		1
	.zero		1


	//----- nvinfo : EIATTR_EXIT_INSTR_OFFSETS
	.align		4
        /*0088*/ 	.byte	0x04, 0x1c
        /*008a*/ 	.short	(.L_25 - .L_24)


	//   ....[0]....
.L_24:
        /*008c*/ 	.word	0x00000070


	//   ....[1]....
        /*0090*/ 	.word	0x00000740


	//   ....[2]....
        /*0094*/ 	.word	0x00000e40


	//   ....[3]....
        /*0098*/ 	.word	0x00007030


	//   ....[4]....
        /*009c*/ 	.word	0x000070c0


	//   ....[5]....
        /*00a0*/ 	.word	0x00007100


	//----- nvinfo : EIATTR_CRS_STACK_SIZE
	.align		4
.L_25:
        /*00a4*/ 	.byte	0x04, 0x1e
        /*00a6*/ 	.short	(.L_27 - .L_26)
.L_26:
        /*00a8*/ 	.word	0x00000000


	//----- nvinfo : EIATTR_CBANK_PARAM_SIZE
	.align		4
.L_27:
        /*00ac*/ 	.byte	0x03, 0x19
        /*00ae*/ 	.short	0x0038


	//----- nvinfo : EIATTR_PARAM_CBANK
	.align		4
        /*00b0*/ 	.byte	0x04, 0x0a
        /*00b2*/ 	.short	(.L_29 - .L_28)
	.align		4
.L_28:
        /*00b4*/ 	.word	index@(.nv.constant0.sha256_mine_binary_nonce)
        /*00b8*/ 	.short	0x0380
        /*00ba*/ 	.short	0x0038


	//----- nvinfo : EIATTR_SW_WAR
	.align		4
.L_29:
        /*00bc*/ 	.byte	0x04, 0x36
        /*00be*/ 	.short	(.L_31 - .L_30)
.L_30:
        /*00c0*/ 	.word	0x00000008
.L_31:


//--------------------- .nv.callgraph             --------------------------
	.section	.nv.callgraph,"",@"SHT_CUDA_CALLGRAPH"
	.align	4
	.sectionentsize	8
	.align		4
        /*0000*/ 	.word	0x00000000
	.align		4
        /*0004*/ 	.word	0xffffffff
	.align		4
        /*0008*/ 	.word	0x00000000
	.align		4
        /*000c*/ 	.word	0xfffffffe
	.align		4
        /*0010*/ 	.word	0x00000000
	.align		4
        /*0014*/ 	.word	0xfffffffd
	.align		4
        /*0018*/ 	.word	0x00000000
	.align		4
        /*001c*/ 	.word	0xfffffffc


//--------------------- .nv.constant3             --------------------------
	.section	.nv.constant3,"a",@progbits
	.align	4
.nv.constant3:
	.type		K,@object
	.size		K,(H0_const - K)
K:
        /*0000*/ 	.byte	0x98, 0x2f, 0x8a, 0x42, 0x91, 0x44, 0x37, 0x71, 0xcf, 0xfb, 0xc0, 0xb5, 0xa5, 0xdb, 0xb5, 0xe9
        /* <DEDUP_REMOVED lines=15> */
	.type		H0_const,@object
	.size		H0_const,(.L_1 - H0_const)
H0_const:
        /*0100*/ 	.byte	0x67, 0xe6, 0x09, 0x6a, 0x85, 0xae, 0x67, 0xbb, 0x72, 0xf3, 0x6e, 0x3c, 0x3a, 0xf5, 0x4f, 0xa5
        /*0110*/ 	.byte	0x7f, 0x52, 0x0e, 0x51, 0x8c, 0x68, 0x05, 0x9b, 0xab, 0xd9, 0x83, 0x1f, 0x19, 0xcd, 0xe0, 0x5b
.L_1:


//--------------------- .text.sha256_mine_binary_nonce --------------------------
	.section	.text.sha256_mine_binary_nonce,"ax",@progbits
	.align	128
        .global         sha256_mine_binary_nonce
        .type           sha256_mine_binary_nonce,@function
        .size           sha256_mine_binary_nonce,(.L_x_18 - sha256_mine_binary_nonce)
        .other          sha256_mine_binary_nonce,@"STO_CUDA_ENTRY STV_DEFAULT"
sha256_mine_binary_nonce:
.text.sha256_mine_binary_nonce:
[----:B------:R-:W0:Y:S08]  /*0000*/  LDC R1, c[0x0][0x37c] ;  /* 0x0000df00ff017b82 */ /* 0x000e300000000800 */
[----:B------:R-:W1:Y:S01]  /*0010*/  LDC.64 R2, c[0x0][0x3a8] ;  /* 0x0000ea00ff027b82 */ /* 0x000e620000000a00 */
[----:B------:R-:W1:Y:S01]  /*0020*/  LDCU.64 UR10, c[0x0][0x358] ;  /* 0x00006b00ff0a77ac */ /* 0x000e620008000a00 */
[----:B0-----:R-:W-:Y:S01]  /*0030*/  VIADD R1, R1, 0xfffffe60 ;  /* 0xfffffe6001017836 */ /* 0x001fe20000000000 */
[----:B-1----:R-:W2:Y:S04]  /*0040*/  LDG.E R2, desc[UR10][R2.64] ;  /* 0x0000000a02027981 */ /* 0x002ea8000c1e1900 */
[----:B------:R-:W-:-:S02]  /*0050*/  R2UR UR6, R1 ;  /* 0x00000000010672ca */ /* 0x000fc400000e0000 */
[----:B--2---:R-:W-:-:S13]  /*0060*/  ISETP.NE.AND P0, PT, R2, RZ, PT ;  /* 0x000000ff0200720c */ /* 0x004fda0003f05270 */
[----:B------:R-:W-:Y:S05]  /*0070*/  @P0 EXIT ;  /* 0x000000000000094d */ /* 0x000fea0003800000 */
[----:B------:R-:W0:Y:S01]  /*0080*/  LDCU UR5, c[0x0][0x388] ;  /* 0x00007100ff0577ac */ /* 0x000e220008000800 */
[----:B------:R-:W1:Y:S01]  /*0090*/  S2UR UR9, SR_CTAID.X ;  /* 0x00000000000979c3 */ /* 0x000e620000002500 */
[----:B------:R-:W2:Y:S01]  /*00a0*/  LDCU UR12, c[0x0][0x360] ;  /* 0x00006c00ff0c77ac */ /* 0x000ea20008000800 */
[----:B0-----:R-:W-:-:S09]  /*00b0*/  UISETP.GE.AND UP0, UPT, UR5, 0x1, UPT ;  /* 0x000000010500788c */ /* 0x001fd2000bf06270 */
[----:B-12---:R-:W-:Y:S05]  /*00c0*/  BRA.U !UP0, `(.L_x_0) ;  /* 0x0000000508907547 */ /* 0x006fea000b800000 */
[----:B------:R-:W-:Y:S01]  /*00d0*/  UISETP.GE.U32.AND UP0, UPT, UR5, 0x10, UPT ;  /* 0x000000100500788c */ /* 0x000fe2000bf06070 */
[----:B------:R-:W-:Y:S01]  /*00e0*/  IMAD.MOV.U32 R0, RZ, RZ, RZ ;  /* 0x000000ffff007224 */ /* 0x000fe200078e00ff */
[----:B------:R-:W-:-:S04]  /*00f0*/  ULOP3.LUT UR4, UR5, 0xf, URZ, 0xc0, !UPT ;  /* 0x0000000f05047892 */ /* 0x000fc8000f8ec0ff */
[----:B------:R-:W-:-:S03]  /*0100*/  UISETP.NE.AND UP1, UPT, UR4, URZ, UPT ;  /* 0x000000ff0400728c */ /* 0x000fc6000bf25270 */
[----:B------:R-:W-:Y:S08]  /*0110*/  BRA.U !UP0, `(.L_x_1) ;  /* 0x00000001089c7547 */ /* 0x000ff0000b800000 */
[----:B------:R-:W-:Y:S01]  /*0120*/  ULOP3.LUT UR7, UR5, 0x7ffffff0, URZ, 0xc0, !UPT ;  /* 0x7ffffff005077892 */ /* 0x000fe2000f8ec0ff */
[----:B------:R-:W-:Y:S01]  /*0130*/  IMAD.MOV.U32 R2, RZ, RZ, RZ ;  /* 0x000000ffff027224 */ /* 0x000fe200078e00ff */
[----:B------:R-:W0:Y:S04]  /*0140*/  LDCU.64 UR14, c[0x0][0x380] ;  /* 0x00007000ff0e77ac */ /* 0x000e280008000a00 */
[----:B------:R-:W-:-:S07]  /*0150*/  IMAD.U32 R0, RZ, RZ, UR7 ;  /* 0x00000007ff007e24 */ /* 0x000fce000f8e00ff */
.L_x_2:
[----:B01----:R-:W-:-:S05]  /*0160*/  IADD3 R4, P0, PT, R2, UR14, RZ ;  /* 0x0000000e02047c10 */ /* 0x003fca000ff1e0ff */
[----:B------:R-:W-:-:S05]  /*0170*/  IMAD.X R5, RZ, RZ, UR15, P0 ;  /* 0x0000000fff057e24 */ /* 0x000fca00080e06ff */
[----:B------:R-:W2:Y:S04]  /*0180*/  LDG.E.U8 R3, desc[UR10][R4.64+0xf] ;  /* 0x00000f0a04037981 */ /* 0x000ea8000c1e1100 */
[----:B------:R-:W2:Y:S04]  /*0190*/  LDG.E.U8 R6, desc[UR10][R4.64+0xe] ;  /* 0x00000e0a04067981 */ /* 0x000ea8000c1e1100 */
[----:B------:R-:W3:Y:S04]  /*01a0*/  LDG.E.U8 R7, desc[UR10][R4.64+0xd] ;  /* 0x00000d0a04077981 */ /* 0x000ee8000c1e1100 */
[----:B------:R-:W3:Y:S04]  /*01b0*/  LDG.E.U8 R8, desc[UR10][R4.64+0xc] ;  /* 0x00000c0a04087981 */ /* 0x000ee8000c1e1100 */
[----:B------:R-:W4:Y:S04]  /*01c0*/  LDG.E.U8 R9, desc[UR10][R4.64+0xb] ;  /* 0x00000b0a04097981 */ /* 0x000f28000c1e1100 */
[----:B------:R-:W4:Y:S04]  /*01d0*/  LDG.E.U8 R10, desc[UR10][R4.64+0xa] ;  /* 0x00000a0a040a7981 */ /* 0x000f28000c1e1100 */
[----:B------:R-:W5:Y:S04]  /*01e0*/  LDG.E.U8 R11, desc[UR10][R4.64+0x9] ;  /* 0x0000090a040b7981 */ /* 0x000f68000c1e1100 */
        /* <DEDUP_REMOVED lines=8> */
[----:B------:R0:W5:Y:S01]  /*0270*/  LDG.E.U8 R20, desc[UR10][R4.64] ;  /* 0x0000000a04147981 */ /* 0x000162000c1e1100 */
[----:B--2---:R-:W-:-:S02]  /*0280*/  PRMT R3, R6, 0x3340, R3 ;  /* 0x0000334006037816 */ /* 0x004fc40000000003 */
[----:B---3--:R-:W-:-:S04]  /*0290*/  PRMT R8, R8, 0x3340, R7 ;  /* 0x0000334008087816 */ /* 0x008fc80000000007 */
[----:B------:R-:W-:Y:S01]  /*02a0*/  PRMT R7, R8, 0x5410, R3 ;  /* 0x0000541008077816 */ /* 0x000fe20000000003 */
[----:B------:R-:W-:Y:S02]  /*02b0*/  IMAD.IADD R3, R1, 0x1, R2 ;  /* 0x0000000101037824 */ /* 0x000fe400078e0202 */
[----:B------:R-:W-:Y:S01]  /*02c0*/  VIADD R2, R2, 0x10 ;  /* 0x0000001002027836 */ /* 0x000fe20000000000 */
[----:B----4-:R-:W-:-:S04]  /*02d0*/  PRMT R6, R10, 0x3340, R9 ;  /* 0x000033400a067816 */ /* 0x010fc80000000009 */
[----:B------:R-:W-:Y:S02]  /*02e0*/  ISETP.NE.AND P0, PT, R2, R0, PT ;  /* 0x000000000200720c */ /* 0x000fe40003f05270 */
[----:B-----5:R-:W-:-:S04]  /*02f0*/  PRMT R11, R12, 0x3340, R11 ;  /* 0x000033400c0b7816 */ /* 0x020fc8000000000b */
[----:B------:R-:W-:Y:S02]  /*0300*/  PRMT R6, R11, 0x5410, R6 ;  /* 0x000054100b067816 */ /* 0x000fe40000000006 */
[----:B------:R-:W-:Y:S02]  /*0310*/  PRMT R13, R14, 0x3340, R13 ;  /* 0x000033400e0d7816 */ /* 0x000fe4000000000d */
[----:B------:R-:W-:-:S04]  /*0320*/  PRMT R16, R16, 0x3340, R15 ;  /* 0x0000334010107816 */ /* 0x000fc8000000000f */
[----:B0-----:R-:W-:Y:S02]  /*0330*/  PRMT R5, R16, 0x5410, R13 ;  /* 0x0000541010057816 */ /* 0x001fe4000000000d */
[----:B------:R-:W-:Y:S02]  /*0340*/  PRMT R17, R18, 0x3340, R17 ;  /* 0x0000334012117816 */ /* 0x000fe40000000011 */
[----:B------:R-:W-:-:S04]  /*0350*/  PRMT R20, R20, 0x3340, R19 ;  /* 0x0000334014147816 */ /* 0x000fc80000000013 */
[----:B------:R-:W-:-:S05]  /*0360*/  PRMT R4, R20, 0x5410, R17 ;  /* 0x0000541014047816 */ /* 0x000fca0000000011 */
[----:B------:R1:W-:Y:S01]  /*0370*/  STL.128 [R3+0x100], R4 ;  /* 0x0001000403007387 */ /* 0x0003e20000100c00 */
[----:B------:R-:W-:Y:S05]  /*0380*/  @P0 BRA `(.L_x_2) ;  /* 0xfffffffc00740947 */ /* 0x000fea000383ffff */
.L_x_1:
[----:B------:R-:W-:Y:S05]  /*0390*/  BRA.U !UP1, `(.L_x_0) ;  /* 0x0000000109dc7547 */ /* 0x000fea000b800000 */
[----:B------:R-:W-:Y:S02]  /*03a0*/  UISETP.GE.U32.AND UP0, UPT, UR4, 0x8, UPT ;  /* 0x000000080400788c */ /* 0x000fe4000bf06070 */
[----:B------:R-:W-:-:S04]  /*03b0*/  ULOP3.LUT UR7, UR5, 0x7, URZ, 0xc0, !UPT ;  /* 0x0000000705077892 */ /* 0x000fc8000f8ec0ff */
[----:B------:R-:W-:-:S03]  /*03c0*/  UISETP.NE.AND UP1, UPT, UR7, URZ, UPT ;  /* 0x000000ff0700728c */ /* 0x000fc6000bf25270 */
[----:B------:R-:W-:Y:S08]  /*03d0*/  BRA.U !UP0, `(.L_x_3) ;  /* 0x0000000108547547 */ /* 0x000ff0000b800000 */
[----:B------:R-:W0:Y:S02]  /*03e0*/  LDCU.64 UR14, c[0x0][0x380] ;  /* 0x00007000ff0e77ac */ /* 0x000e240008000a00 */
[----:B0-----:R-:W-:-:S05]  /*03f0*/  IADD3 R2, P0, PT, R0, UR14, RZ ;  /* 0x0000000e00027c10 */ /* 0x001fca000ff1e0ff */
[----:B-1----:R-:W-:-:S05]  /*0400*/  IMAD.X R3, RZ, RZ, UR15, P0 ;  /* 0x0000000fff037e24 */ /* 0x002fca00080e06ff */
[----:B------:R-:W2:Y:S04]  /*0410*/  LDG.E.U8 R4, desc[UR10][R2.64] ;  /* 0x0000000a02047981 */ /* 0x000ea8000c1e1100 */
[----:B------:R-:W3:Y:S04]  /*0420*/  LDG.E.U8 R5, desc[UR10][R2.64+0x1] ;  /* 0x0000010a02057981 */ /* 0x000ee8000c1e1100 */
[----:B------:R-:W4:Y:S04]  /*0430*/  LDG.E.U8 R6, desc[UR10][R2.64+0x2] ;  /* 0x0000020a02067981 */ /* 0x000f28000c1e1100 */
[----:B------:R-:W5:Y:S04]  /*0440*/  LDG.E.U8 R7, desc[UR10][R2.64+0x3] ;  /* 0x0000030a02077981 */ /* 0x000f68000c1e1100 */
[----:B------:R-:W5:Y:S04]  /*0450*/  LDG.E.U8 R8, desc[UR10][R2.64+0x4] ;  /* 0x0000040a02087981 */ /* 0x000f68000c1e1100 */
[----:B------:R-:W5:Y:S04]  /*0460*/  LDG.E.U8 R9, desc[UR10][R2.64+0x5] ;  /* 0x0000050a02097981 */ /* 0x000f68000c1e1100 */
[----:B------:R-:W5:Y:S04]  /*0470*/  LDG.E.U8 R10, desc[UR10][R2.64+0x6] ;  /* 0x0000060a020a7981 */ /* 0x000f68000c1e1100 */
[----:B------:R-:W5:Y:S01]  /*0480*/  LDG.E.U8 R11, desc[UR10][R2.64+0x7] ;  /* 0x0000070a020b7981 */ /* 0x000f62000c1e1100 */
[----:B------:R-:W-:-:S02]  /*0490*/  IMAD.IADD R12, R1, 0x1, R0 ;  /* 0x00000001010c7824 */ /* 0x000fc400078e0200 */
[----:B------:R-:W-:-:S03]  /*04a0*/  VIADD R0, R0, 0x8 ;  /* 0x0000000800007836 */ /* 0x000fc60000000000 */
[----:B--2---:R0:W-:Y:S04]  /*04b0*/  STL.U8 [R12+0x100], R4 ;  /* 0x000100040c007387 */ /* 0x0041e80000100000 */
[----:B---3--:R0:W-:Y:S04]  /*04c0*/  STL.U8 [R12+0x101], R5 ;  /* 0x000101050c007387 */ /* 0x0081e80000100000 */
[----:B----4-:R0:W-:Y:S04]  /*04d0*/  STL.U8 [R12+0x102], R6 ;  /* 0x000102060c007387 */ /* 0x0101e80000100000 */
[----:B-----5:R0:W-:Y:S04]  /*04e0*/  STL.U8 [R12+0x103], R7 ;  /* 0x000103070c007387 */ /* 0x0201e80000100000 */
[----:B------:R0:W-:Y:S04]  /*04f0*/  STL.U8 [R12+0x104], R8 ;  /* 0x000104080c007387 */ /* 0x0001e80000100000 */
[----:B------:R0:W-:Y:S04]  /*0500*/  STL.U8 [R12+0x105], R9 ;  /* 0x000105090c007387 */ /* 0x0001e80000100000 */
[----:B------:R0:W-:Y:S04]  /*0510*/  STL.U8 [R12+0x106], R10 ;  /* 0x0001060a0c007387 */ /* 0x0001e80000100000 */
[----:B------:R0:W-:Y:S02]  /*0520*/  STL.U8 [R12+0x107], R11 ;  /* 0x0001070b0c007387 */ /* 0x0001e40000100000 */
.L_x_3:
[----:B------:R-:W-:Y:S05]  /*0530*/  BRA.U !UP1, `(.L_x_0) ;  /* 0x0000000109747547 */ /* 0x000fea000b800000 */
[----:B------:R-:W-:Y:S02]  /*0540*/  UISETP.GE.U32.AND UP0, UPT, UR7, 0x4, UPT ;  /* 0x000000040700788c */ /* 0x000fe4000bf06070 */
[----:B------:R-:W-:-:S04]  /*0550*/  ULOP3.LUT UR8, UR5, 0x3, URZ, 0xc0, !UPT ;  /* 0x0000000305087892 */ /* 0x000fc8000f8ec0ff */
[----:B------:R-:W-:-:S03]  /*0560*/  UISETP.NE.AND UP1, UPT, UR8, URZ, UPT ;  /* 0x000000ff0800728c */ /* 0x000fc6000bf25270 */
[----:B------:R-:W-:Y:S08]  /*0570*/  BRA.U !UP0, `(.L_x_4) ;  /* 0x0000000108347547 */ /* 0x000ff0000b800000 */
[----:B------:R-:W2:Y:S02]  /*0580*/  LDCU.64 UR14, c[0x0][0x380] ;  /* 0x00007000ff0e77ac */ /* 0x000ea40008000a00 */
[----:B--2---:R-:W-:-:S05]  /*0590*/  IADD3 R2, P0, PT, R0, UR14, RZ ;  /* 0x0000000e00027c10 */ /* 0x004fca000ff1e0ff */
[----:B-1----:R-:W-:-:S05]  /*05a0*/  IMAD.X R3, RZ, RZ, UR15, P0 ;  /* 0x0000000fff037e24 */ /* 0x002fca00080e06ff */
[----:B0-----:R-:W2:Y:S04]  /*05b0*/  LDG.E.U8 R4, desc[UR10][R2.64] ;  /* 0x0000000a02047981 */ /* 0x001ea8000c1e1100 */
[----:B------:R-:W3:Y:S04]  /*05c0*/  LDG.E.U8 R6, desc[UR10][R2.64+0x1] ;  /* 0x0000010a02067981 */ /* 0x000ee8000c1e1100 */
[----:B------:R-:W4:Y:S04]  /*05d0*/  LDG.E.U8 R8, desc[UR10][R2.64+0x2] ;  /* 0x0000020a02087981 */ /* 0x000f28000c1e1100 */
[----:B------:R-:W5:Y:S01]  /*05e0*/  LDG.E.U8 R10, desc[UR10][R2.64+0x3] ;  /* 0x0000030a020a7981 */ /* 0x000f62000c1e1100 */
[----:B------:R-:W-:-:S02]  /*05f0*/  IMAD.IADD R5, R1, 0x1, R0 ;  /* 0x0000000101057824 */ /* 0x000fc400078e0200 */
[----:B------:R-:W-:-:S03]  /*0600*/  VIADD R0, R0, 0x4 ;  /* 0x0000000400007836 */ /* 0x000fc60000000000 */
[----:B--2---:R2:W-:Y:S04]  /*0610*/  STL.U8 [R5+0x100], R4 ;  /* 0x0001000405007387 */ /* 0x0045e80000100000 */
[----:B---3--:R2:W-:Y:S04]  /*0620*/  STL.U8 [R5+0x101], R6 ;  /* 0x0001010605007387 */ /* 0x0085e80000100000 */
[----:B----4-:R2:W-:Y:S04]  /*0630*/  STL.U8 [R5+0x102], R8 ;  /* 0x0001020805007387 */ /* 0x0105e80000100000 */
[----:B-----5:R2:W-:Y:S02]  /*0640*/  STL.U8 [R5+0x103], R10 ;  /* 0x0001030a05007387 */ /* 0x0205e40000100000 */
.L_x_4:
[----:B------:R-:W-:Y:S05]  /*0650*/  BRA.U !UP1, `(.L_x_0) ;  /* 0x00000001092c7547 */ /* 0x000fea000b800000 */
[----:B------:R-:W3:Y:S01]  /*0660*/  LDCU.64 UR16, c[0x0][0x380] ;  /* 0x00007000ff1077ac */ /* 0x000ee20008000a00 */
[----:B------:R-:W-:-:S05]  /*0670*/  UMOV UR4, URZ ;  /* 0x000000ff00047c82 */ /* 0x000fca0008000000 */
.L_x_5:
[----:B---34-:R-:W-:-:S05]  /*0680*/  IADD3 R2, P0, PT, R0, UR16, RZ ;  /* 0x0000001000027c10 */ /* 0x018fca000ff1e0ff */
[----:B-1----:R-:W-:-:S05]  /*0690*/  IMAD.X R3, RZ, RZ, UR17, P0 ;  /* 0x00000011ff037e24 */ /* 0x002fca00080e06ff */
[----:B------:R-:W3:Y:S01]  /*06a0*/  LDG.E.U8 R2, desc[UR10][R2.64] ;  /* 0x0000000a02027981 */ /* 0x000ee2000c1e1100 */
[----:B0-2---:R-:W-:Y:S01]  /*06b0*/  IMAD.IADD R5, R1, 0x1, R0 ;  /* 0x0000000101057824 */ /* 0x005fe200078e0200 */
[----:B------:R-:W-:Y:S01]  /*06c0*/  UIADD3 UR4, UPT, UPT, UR4, 0x1, URZ ;  /* 0x0000000104047890 */ /* 0x000fe2000fffe0ff */
[----:B------:R-:W-:-:S03]  /*06d0*/  VIADD R0, R0, 0x1 ;  /* 0x0000000100007836 */ /* 0x000fc60000000000 */
[----:B------:R-:W-:Y:S01]  /*06e0*/  UISETP.NE.AND UP0, UPT, UR4, UR8, UPT ;  /* 0x000000080400728c */ /* 0x000fe2000bf05270 */
[----:B---3--:R4:W-:Y:S08]  /*06f0*/  STL.U8 [R5+0x100], R2 ;  /* 0x0001000205007387 */ /* 0x0089f00000100000 */
[----:B------:R-:W-:Y:S05]  /*0700*/  BRA.U UP0, `(.L_x_5) ;  /* 0xfffffffd00dc7547 */ /* 0x000fea000b83ffff */
.L_x_0:
[----:B------:R-:W3:Y:S02]  /*0710*/  LDCU.64 UR14, c[0x0][0x3b0] ;  /* 0x00007600ff0e77ac */ /* 0x000ee40008000a00 */
[----:B---3--:R-:W-:-:S04]  /*0720*/  ISETP.NE.U32.AND P0, PT, RZ, UR14, PT ;  /* 0x0000000eff007c0c */ /* 0x008fc8000bf05070 */
[----:B------:R-:W-:-:S13]  /*0730*/  ISETP.NE.AND.EX P0, PT, RZ, UR15, PT, P0 ;  /* 0x0000000fff007c0c */ /* 0x000fda000bf05300 */
[----:B------:R-:W-:Y:S05]  /*0740*/  @!P0 EXIT ;  /* 0x000000000000894d */ /* 0x000fea0003800000 */
[----:B------:R-:W3:Y:S01]  /*0750*/  S2R R14, SR_TID.X ;  /* 0x00000000000e7919 */ /* 0x000ee20000002100 */
[----:B------:R-:W3:Y:S01]  /*0760*/  LDCU.64 UR14, c[0x0][0x398] ;  /* 0x00007300ff0e77ac */ /* 0x000ee20008000a00 */
[----:B------:R-:W-:Y:S01]  /*0770*/  BSSY.RECONVERGENT B0, `(.L_x_6) ;  /* 0x000068d000007945 */ /* 0x000fe20003800200 */
[----:B------:R-:W-:Y:S01]  /*0780*/  UISETP.GT.AND UP0, UPT, UR5, -0x50, UPT ;  /* 0xffffffb00500788c */ /* 0x000fe2000bf04270 */
[----:B------:R-:W0:Y:S01]  /*0790*/  LDCU UR13, c[0x0][0x370] ;  /* 0x00006e00ff0d77ac */ /* 0x000e220008000800 */
[----:B---3--:R-:W-:-:S05]  /*07a0*/  IADD3 R14, P0, PT, R14, UR14, RZ ;  /* 0x0000000e0e0e7c10 */ /* 0x008fca000ff1e0ff */
[----:B------:R-:W-:Y:S02]  /*07b0*/  IMAD.X R15, RZ, RZ, UR15, P0 ;  /* 0x0000000fff0f7e24 */ /* 0x000fe400080e06ff */
[----:B0-----:R-:W-:Y:S06]  /*07c0*/  BRA.U UP0, `(.L_x_7) ;  /* 0x0000000500a07547 */ /* 0x001fec000b800000 */
[----:B------:R-:W0:Y:S01]  /*07d0*/  LDC.64 R18, c[0x3][0x100] ;  /* 0x00c04000ff127b82 */ /* 0x000e220000000a00 */
[----:B------:R-:W3:Y:S07]  /*07e0*/  LDCU.64 UR4, c[0x0][0x390] ;  /* 0x00007200ff0477ac */ /* 0x000eee0008000a00 */
[----:B------:R-:W5:Y:S08]  /*07f0*/  LDC.U16 R12, c[0x3][0x106] ;  /* 0x00c04180ff0c7b82 */ /* 0x000f700000000400 */
[----:B-12---:R-:W1:Y:S08]  /*0800*/  LDC.64 R6, c[0x3][0x108] ;  /* 0x00c04200ff067b82 */ /* 0x006e700000000a00 */
[----:B------:R-:W2:Y:S01]  /*0810*/  LDC.U16 R16, c[0x3][0x102] ;  /* 0x00c04080ff107b82 */ /* 0x000ea20000000400 */
[----:B0-----:R-:W-:-:S02]  /*0820*/  SHF.R.U32.HI R0, RZ, 0x8, R18 ;  /* 0x00000008ff007819 */ /* 0x001fc40000011612 */
[--C-:B----4-:R-:W-:Y:S02]  /*0830*/  SHF.R.U32.HI R2, RZ, 0x8, R19.reuse ;  /* 0x00000008ff027819 */ /* 0x110fe40000011613 */
[----:B------:R-:W-:Y:S02]  /*0840*/  LOP3.LUT R3, R19, 0xffff, RZ, 0xc0, !PT ;  /* 0x0000ffff13037812 */ /* 0x000fe400078ec0ff */
[----:B------:R-:W-:Y:S01]  /*0850*/  LOP3.LUT R17, R0, 0xffff, RZ, 0xc0, !PT ;  /* 0x0000ffff00117812 */ /* 0x000fe200078ec0ff */
[----:B------:R-:W0:Y:S01]  /*0860*/  LDC.U16 R10, c[0x3][0x10e] ;  /* 0x00c04380ff0a7b82 */ /* 0x000e220000000400 */
[----:B------:R-:W-:Y:S02]  /*0870*/  SHF.R.U32.HI R11, RZ, 0x18, R19 ;  /* 0x00000018ff0b7819 */ /* 0x000fe40000011613 */
[----:B------:R-:W-:Y:S02]  /*0880*/  LOP3.LUT R8, R18, 0xffff, RZ, 0xc0, !PT ;  /* 0x0000ffff12087812 */ /* 0x000fe400078ec0ff */
[----:B------:R-:W-:-:S02]  /*0890*/  LOP3.LUT R0, R2, 0xffff, RZ, 0xc0, !PT ;  /* 0x0000ffff02007812 */ /* 0x000fc400078ec0ff */
[----:B-----5:R-:W-:Y:S01]  /*08a0*/  PRMT R11, R11, 0x3340, R12 ;  /* 0x000033400b0b7816 */ /* 0x020fe2000000000c */
[----:B------:R-:W4:Y:S01]  /*08b0*/  LDC.U16 R13, c[0x3][0x10a] ;  /* 0x00c04280ff0d7b82 */ /* 0x000f220000000400 */
[----:B------:R-:W-:Y:S02]  /*08c0*/  SHF.R.U32.HI R9, RZ, 0x18, R18 ;  /* 0x00000018ff097819 */ /* 0x000fe40000011612 */
[----:B------:R-:W-:Y:S02]  /*08d0*/  PRMT R8, R17, 0x3340, R8 ;  /* 0x0000334011087816 */ /* 0x000fe40000000008 */
[----:B------:R-:W-:Y:S02]  /*08e0*/  PRMT R0, R0, 0x3340, R3 ;  /* 0x0000334000007816 */ /* 0x000fe40000000003 */
[----:B-1----:R-:W-:Y:S01]  /*08f0*/  SHF.R.U32.HI R18, RZ, 0x8, R7 ;  /* 0x00000008ff127819 */ /* 0x002fe20000011607 */
[----:B------:R-:W1:Y:S01]  /*0900*/  LDC.64 R4, c[0x3][0x110] ;  /* 0x00c04400ff047b82 */ /* 0x000e620000000a00 */
[----:B--2---:R-:W-:-:S02]  /*0910*/  PRMT R9, R9, 0x3340, R16 ;  /* 0x0000334009097816 */ /* 0x004fc40000000010 */
[--C-:B------:R-:W-:Y:S02]  /*0920*/  SHF.R.U32.HI R16, RZ, 0x8, R6.reuse ;  /* 0x00000008ff107819 */ /* 0x100fe40000011606 */
[----:B------:R-:W-:Y:S02]  /*0930*/  SHF.R.U32.HI R19, RZ, 0x18, R7 ;  /* 0x00000018ff137819 */ /* 0x000fe40000011607 */
[----:B------:R-:W-:Y:S01]  /*0940*/  LOP3.LUT R20, R7, 0xffff, RZ, 0xc0, !PT ;  /* 0x0000ffff07147812 */ /* 0x000fe200078ec0ff */
[----:B------:R-:W2:Y:S01]  /*0950*/  LDC.U16 R12, c[0x3][0x116] ;  /* 0x00c04580ff0c7b82 */ /* 0x000ea20000000400 */
[----:B------:R-:W-:Y:S02]  /*0960*/  LOP3.LUT R21, R18, 0xffff, RZ, 0xc0, !PT ;  /* 0x0000ffff12157812 */ /* 0x000fe400078ec0ff */
[----:B------:R-:W-:Y:S02]  /*0970*/  LOP3.LUT R23, R16, 0xffff, RZ, 0xc0, !PT ;  /* 0x0000ffff10177812 */ /* 0x000fe400078ec0ff */
[----:B------:R-:W-:-:S02]  /*0980*/  SHF.R.U32.HI R16, RZ, 0x18, R6 ;  /* 0x00000018ff107819 */ /* 0x000fc40000011606 */
[----:B0-----:R-:W-:Y:S01]  /*0990*/  PRMT R10, R19, 0x3340, R10 ;  /* 0x00003340130a7816 */ /* 0x001fe2000000000a */
[----:B------:R-:W0:Y:S01]  /*09a0*/  LDC.U16 R17, c[0x3][0x112] ;  /* 0x00c04480ff117b82 */ /* 0x000e220000000400 */
[----:B------:R-:W-:Y:S02]  /*09b0*/  PRMT R7, R21, 0x3340, R20 ;  /* 0x0000334015077816 */ /* 0x000fe40000000014 */
[----:B------:R-:W-:Y:S02]  /*09c0*/  LOP3.LUT R22, R6, 0xffff, RZ, 0xc0, !PT ;  /* 0x0000ffff06167812 */ /* 0x000fe400078ec0ff */
[----:B----4-:R-:W-:Y:S02]  /*09d0*/  PRMT R13, R16, 0x3340, R13 ;  /* 0x00003340100d7816 */ /* 0x010fe4000000000d */
[----:B------:R-:W-:Y:S01]  /*09e0*/  PRMT R6, R23, 0x3340, R22 ;  /* 0x0000334017067816 */ /* 0x000fe20000000016 */
[----:B------:R-:W4:Y:S01]  /*09f0*/  LDC.64 R2, c[0x3][0x118] ;  /* 0x00c04600ff027b82 */ /* 0x000f220000000a00 */
[----:B-1----:R-:W-:-:S02]  /*0a00*/  SHF.R.U32.HI R16, RZ, 0x8, R4 ;  /* 0x00000008ff107819 */ /* 0x002fc40000011604 */
[--C-:B------:R-:W-:Y:S02]  /*0a10*/  SHF.R.U32.HI R18, RZ, 0x8, R5.reuse ;  /* 0x00000008ff127819 */ /* 0x100fe40000011605 */
[----:B------:R-:W-:Y:S02]  /*0a20*/  LOP3.LUT R22, R4, 0xffff, RZ, 0xc0, !PT ;  /* 0x0000ffff04167812 */ /* 0x000fe400078ec0ff */
[----:B------:R-:W-:Y:S01]  /*0a30*/  LOP3.LUT R23, R16, 0xffff, RZ, 0xc0, !PT ;  /* 0x0000ffff10177812 */ /* 0x000fe200078ec0ff */
[----:B------:R-:W1:Y:S01]  /*0a40*/  LDC.U16 R19, c[0x3][0x11e] ;  /* 0x00c04780ff137b82 */ /* 0x000e620000000400 */
[----:B------:R-:W-:Y:S02]  /*0a50*/  LOP3.LUT R21, R5, 0xffff, RZ, 0xc0, !PT ;  /* 0x0000ffff05157812 */ /* 0x000fe400078ec0ff */
[----:B------:R-:W-:Y:S02]  /*0a60*/  SHF.R.U32.HI R5, RZ, 0x18, R5 ;  /* 0x00000018ff057819 */ /* 0x000fe40000011605 */
[----:B------:R-:W-:-:S02]  /*0a70*/  SHF.R.U32.HI R4, RZ, 0x18, R4 ;  /* 0x00000018ff047819 */ /* 0x000fc40000011604 */
[----:B------:R-:W-:Y:S01]  /*0a80*/  PRMT R16, R23, 0x3340, R22 ;  /* 0x0000334017107816 */ /* 0x000fe20000000016 */
[----:B------:R-:W5:Y:S01]  /*0a90*/  LDC.U16 R20, c[0x3][0x11a] ;  /* 0x00c04680ff147b82 */ /* 0x000f620000000400 */
[----:B--2---:R-:W-:Y:S02]  /*0aa0*/  PRMT R23, R5, 0x3340, R12 ;  /* 0x0000334005177816 */ /* 0x004fe4000000000c */
[----:B------:R-:W-:Y:S02]  /*0ab0*/  LOP3.LUT R18, R18, 0xffff, RZ, 0xc0, !PT ;  /* 0x0000ffff12127812 */ /* 0x000fe400078ec0ff */
[----:B0-----:R-:W-:Y:S02]  /*0ac0*/  PRMT R25, R4, 0x3340, R17 ;  /* 0x0000334004197816 */ /* 0x001fe40000000011 */
[----:B------:R-:W-:Y:S02]  /*0ad0*/  PRMT R18, R18, 0x3340, R21 ;  /* 0x0000334012127816 */ /* 0x000fe40000000015 */
[----:B----4-:R-:W-:-:S02]  /*0ae0*/  SHF.R.U32.HI R5, RZ, 0x8, R3 ;  /* 0x00000008ff057819 */ /* 0x010fc40000011603 */
[--C-:B------:R-:W-:Y:S02]  /*0af0*/  SHF.R.U32.HI R4, RZ, 0x8, R2.reuse ;  /* 0x00000008ff047819 */ /* 0x100fe40000011602 */
[----:B------:R-:W-:Y:S02]  /*0b00*/  LOP3.LUT R17, R5, 0xffff, RZ, 0xc0, !PT ;  /* 0x0000ffff05117812 */ /* 0x000fe400078ec0ff */
[----:B------:R-:W-:Y:S02]  /*0b10*/  LOP3.LUT R12, R2, 0xffff, RZ, 0xc0, !PT ;  /* 0x0000ffff020c7812 */ /* 0x000fe400078ec0ff */
[----:B------:R-:W-:Y:S02]  /*0b20*/  LOP3.LUT R21, R4, 0xffff, RZ, 0xc0, !PT ;  /* 0x0000ffff04157812 */ /* 0x000fe400078ec0ff */
[----:B------:R-:W-:Y:S02]  /*0b30*/  SHF.R.U32.HI R5, RZ, 0x18, R2 ;  /* 0x00000018ff057819 */ /* 0x000fe40000011602 */
[----:B------:R-:W-:-:S02]  /*0b40*/  LOP3.LUT R4, R3, 0xffff, RZ, 0xc0, !PT ;  /* 0x0000ffff03047812 */ /* 0x000fc400078ec0ff */
[----:B------:R-:W-:Y:S02]  /*0b50*/  SHF.R.U32.HI R2, RZ, 0x18, R3 ;  /* 0x00000018ff027819 */ /* 0x000fe40000011603 */
[----:B------:R-:W-:Y:S02]  /*0b60*/  PRMT R17, R17, 0x3340, R4 ;  /* 0x0000334011117816 */ /* 0x000fe40000000004 */
[----:B-1----:R-:W-:Y:S02]  /*0b70*/  PRMT R2, R2, 0x3340, R19 ;  /* 0x0000334002027816 */ /* 0x002fe40000000013 */
[----:B------:R-:W-:Y:S02]  /*0b80*/  PRMT R12, R21, 0x3340, R12 ;  /* 0x00003340150c7816 */ /* 0x000fe4000000000c */
[----:B-----5:R-:W-:Y:S02]  /*0b90*/  PRMT R3, R5, 0x3340, R20 ;  /* 0x0000334005037816 */ /* 0x020fe40000000014 */
[----:B------:R-:W-:-:S02]  /*0ba0*/  PRMT R4, R9, 0x5410, R8 ;  /* 0x0000541009047816 */ /* 0x000fc40000000008 */
[----:B------:R-:W-:Y:S02]  /*0bb0*/  PRMT R5, R11, 0x5410, R0 ;  /* 0x000054100b057816 */ /* 0x000fe40000000000 */
[----:B------:R-:W-:Y:S02]  /*0bc0*/  PRMT R7, R10, 0x5410, R7 ;  /* 0x000054100a077816 */ /* 0x000fe40000000007 */
[----:B------:R-:W-:Y:S01]  /*0bd0*/  PRMT R9, R23, 0x5410, R18 ;  /* 0x0000541017097816 */ /* 0x000fe20000000012 */
[----:B------:R-:W-:Y:S01]  /*0be0*/  IMAD.MOV.U32 R18, RZ, RZ, RZ ;  /* 0x000000ffff127224 */ /* 0x000fe200078e00ff */
[----:B------:R-:W-:Y:S01]  /*0bf0*/  PRMT R11, R2, 0x5410, R17 ;  /* 0x00005410020b7816 */ /* 0x000fe20000000011 */
[----:B------:R-:W-:Y:S01]  /*0c00*/  IMAD.MOV.U32 R17, RZ, RZ, RZ ;  /* 0x000000ffff117224 */ /* 0x000fe200078e00ff */
[----:B------:R-:W-:Y:S02]  /*0c10*/  PRMT R6, R13, 0x5410, R6 ;  /* 0x000054100d067816 */ /* 0x000fe40000000006 */
[----:B------:R-:W-:-:S02]  /*0c20*/  PRMT R8, R25, 0x5410, R16 ;  /* 0x0000541019087816 */ /* 0x000fc40000000010 */
[----:B---3--:R-:W-:-:S07]  /*0c30*/  PRMT R10, R3, 0x5410, R12 ;  /* 0x00005410030a7816 */ /* 0x008fce000000000c */
.L_x_11:
[----:B------:R0:W-:Y:S01]  /*0c40*/  STL.128 [R1+0x180], R4 ;  /* 0x0001800401007387 */ /* 0x0001e20000100c00 */
[----:B------:R-:W-:Y:S01]  /*0c50*/  IMAD.U32 R2, RZ, RZ, UR9 ;  /* 0x00000009ff027e24 */ /* 0x000fe2000f8e00ff */
[----:B------:R-:W-:Y:S01]  /*0c60*/  BSSY.RELIABLE B1, `(.L_x_8) ;  /* 0x0000017000017945 */ /* 0x000fe20003800100 */
[----:B------:R-:W-:Y:S01]  /*0c70*/  IMAD.MOV.U32 R3, RZ, RZ, RZ ;  /* 0x000000ffff037224 */ /* 0x000fe200078e00ff */
[----:B------:R0:W-:Y:S01]  /*0c80*/  STL.128 [R1+0x190], R8 ;  /* 0x0001900801007387 */ /* 0x0001e20000100c00 */
[----:B------:R-:W-:Y:S02]  /*0c90*/  IMAD R13, R18, UR13, RZ ;  /* 0x0000000d120d7c24 */ /* 0x000fe4000f8e02ff */
[----:B------:R-:W-:-:S04]  /*0ca0*/  IMAD.WIDE.U32 R2, R17, UR13, R2 ;  /* 0x0000000d11027c25 */ /* 0x000fc8000f8e0002 */
[----:B------:R-:W-:Y:S02]  /*0cb0*/  IMAD.IADD R0, R3, 0x1, R13 ;  /* 0x0000000103007824 */ /* 0x000fe400078e020d */
[----:B------:R-:W-:-:S04]  /*0cc0*/  IMAD.WIDE.U32 R2, R2, UR12, R14 ;  /* 0x0000000c02027c25 */ /* 0x000fc8000f8e000e */
[----:B------:R-:W-:Y:S02]  /*0cd0*/  IMAD R13, R0, UR12, RZ ;  /* 0x0000000c000d7c24 */ /* 0x000fe4000f8e02ff */
[----:B------:R-:W-:Y:S02]  /*0ce0*/  IMAD.MOV.U32 R0, RZ, RZ, R2 ;  /* 0x000000ffff007224 */ /* 0x000fe400078e0002 */
[----:B------:R-:W-:Y:S02]  /*0cf0*/  IMAD.IADD R3, R3, 0x1, R13 ;  /* 0x0000000103037824 */ /* 0x000fe400078e020d */
[----:B0-----:R-:W-:-:S07]  /*0d00*/  IMAD.MOV.U32 R2, RZ, RZ, RZ ;  /* 0x000000ffff027224 */ /* 0x001fce00078e00ff */
.L_x_10:
[----:B------:R-:W-:Y:S01]  /*0d10*/  IADD3 R12, P0, PT, R2, UR4, RZ ;  /* 0x00000004020c7c10 */ /* 0x000fe2000ff1e0ff */
[----:B------:R-:W-:-:S04]  /*0d20*/  IMAD.IADD R16, R1, 0x1, R2 ;  /* 0x0000000101107824 */ /* 0x000fc800078e0202 */
[----:B------:R-:W-:Y:S02]  /*0d30*/  IMAD.X R13, RZ, RZ, UR5, P0 ;  /* 0x00000005ff0d7e24 */ /* 0x000fe400080e06ff */
[----:B------:R-:W2:Y:S04]  /*0d40*/  LDL.U8 R16, [R16+0x180] ;  /* 0x0001800010107983 */ /* 0x000ea80000100000 */
[----:B------:R-:W2:Y:S02]  /*0d50*/  LDG.E.U8 R13, desc[UR10][R12.64] ;  /* 0x0000000a0c0d7981 */ /* 0x000ea4000c1e1100 */
[----:B--2---:R-:W-:-:S13]  /*0d60*/  ISETP.GE.U32.AND P0, PT, R16, R13, PT ;  /* 0x0000000d1000720c */ /* 0x004fda0003f06070 */
[----:B------:R-:W-:Y:S05]  /*0d70*/  @!P0 BREAK.RELIABLE B1 ;  /* 0x0000000000018942 */ /* 0x000fea0003800100 */
[----:B------:R-:W-:Y:S05]  /*0d80*/  @!P0 BRA `(.L_x_9) ;  /* 0x0000006000ac8947 */ /* 0x000fea0003800000 */
[----:B------:R-:W-:Y:S02]  /*0d90*/  ISETP.LE.U32.AND P1, PT, R16, R13, PT ;  /* 0x0000000d1000720c */ /* 0x000fe40003f23070 */
[C---:B------:R-:W-:Y:S01]  /*0da0*/  ISETP.GE.U32.AND P0, PT, R2.reuse, 0x1f, PT ;  /* 0x0000001f0200780c */ /* 0x040fe20003f06070 */
[----:B------:R-:W-:-:S12]  /*0db0*/  VIADD R2, R2, 0x1 ;  /* 0x0000000102027836 */ /* 0x000fd80000000000 */
[----:B------:R-:W-:Y:S05]  /*0dc0*/  @!P0 BRA P1, `(.L_x_10) ;  /* 0xfffffffc00d08947 */ /* 0x000fea000083ffff */
[----:B------:R-:W-:Y:S05]  /*0dd0*/  BSYNC.RELIABLE B1 ;  /* 0x0000000000017941 */ /* 0x000fea0003800100 */
.L_x_8:
[----:B------:R-:W0:Y:S01]  /*0de0*/  LDCU.64 UR6, c[0x0][0x3b0] ;  /* 0x00007600ff0677ac */ /* 0x000e220008000a00 */
[----:B------:R-:W-:-:S05]  /*0df0*/  IADD3 R17, P0, PT, R17, 0x1, RZ ;  /* 0x0000000111117810 */ /* 0x000fca0007f1e0ff */
[----:B------:R-:W-:Y:S01]  /*0e00*/  IMAD.X R18, RZ, RZ, R18, P0 ;  /* 0x000000ffff127224 */ /* 0x000fe200000e0612 */
[----:B0-----:R-:W-:-:S04]  /*0e10*/  ISETP.GE.U32.AND P0, PT, R17, UR6, PT ;  /* 0x0000000611007c0c */ /* 0x001fc8000bf06070 */
[----:B------:R-:W-:-:S13]  /*0e20*/  ISETP.GE.U32.AND.EX P0, PT, R18, UR7, PT, P0 ;  /* 0x0000000712007c0c */ /* 0x000fda000bf06100 */
[----:B------:R-:W-:Y:S05]  /*0e30*/  @!P0 BRA `(.L_x_11) ;  /* 0xfffffffc00808947 */ /* 0x000fea000383ffff */
[----:B------:R-:W-:Y:S05]  /*0e40*/  EXIT ;  /* 0x000000000000794d */ /* 0x000fea0003800000 */
.L_x_7:
[----:B----4-:R-:W-:Y:S01]  /*0e50*/  IMAD.MOV.U32 R2, RZ, RZ, RZ ;  /* 0x000000ffff027224 */ /* 0x010fe200078e00ff */
[----:B------:R-:W-:Y:S01]  /*0e60*/  UIADD3 UR4, UPT, UPT, UR6, UR5, URZ ;  /* 0x0000000506047290 */ /* 0x000fe2000fffe0ff */
[----:B------:R-:W-:Y:S01]  /*0e70*/  IMAD.MOV.U32 R20, RZ, RZ, RZ ;  /* 0x000000ffff147224 */ /* 0x000fe200078e00ff */
[----:B------:R-:W-:-:S12]  /*0e80*/  UIADD3 UR5, UPT, UPT, UR6, 0x28, URZ ;  /* 0x0000002806057890 */ /* 0x000fd8000fffe0ff */
.L_x_16:
[----:B-12---:R-:W0:Y:S01]  /*0e90*/  S2R R6, SR_TID.X ;  /* 0x0000000000067919 */ /* 0x006e220000002100 */
[----:B------:R-:W0:Y:S01]  /*0ea0*/  LDCU.64 UR6, c[0x0][0x398] ;  /* 0x00007300ff0677ac */ /* 0x000e220008000a00 */
[----:B------:R-:W-:Y:S02]  /*0eb0*/  IMAD.U32 R4, RZ, RZ, UR9 ;  /* 0x00000009ff047e24 */ /* 0x000fe4000f8e00ff */
[----:B------:R-:W-:Y:S01]  /*0ec0*/  IMAD.MOV.U32 R5, RZ, RZ, RZ ;  /* 0x000000ffff057224 */ /* 0x000fe200078e00ff */
[----:B------:R-:W1:Y:S01]  /*0ed0*/  LDCU.64 UR14, c[0x3][0x110] ;  /* 0x00c02200ff0e77ac */ /* 0x000e620008000a00 */
[----:B------:R-:W-:Y:S02]  /*0ee0*/  IMAD R3, R20, UR13, RZ ;  /* 0x0000000d14037c24 */ /* 0x000fe4000f8e02ff */
[----:B------:R-:W-:Y:S01]  /*0ef0*/  IMAD.WIDE.U32 R4, R2, UR13, R4 ;  /* 0x0000000d02047c25 */ /* 0x000fe2000f8e0004 */
[----:B------:R-:W2:Y:S03]  /*0f00*/  LDCU.64 UR16, c[0x3][0x108] ;  /* 0x00c02100ff1077ac */ /* 0x000ea60008000a00 */
[----:B------:R-:W-:Y:S01]  /*0f10*/  IMAD.IADD R0, R5, 0x1, R3 ;  /* 0x0000000105007824 */ /* 0x000fe200078e0203 */
[----:B------:R-:W3:Y:S01]  /*0f20*/  LDCU.64 UR18, c[0x3][0x100] ;  /* 0x00c02000ff1277ac */ /* 0x000ee20008000a00 */
[----:B------:R-:W-:-:S02]  /*0f30*/  IMAD.MOV.U32 R29, RZ, RZ, RZ ;  /* 0x000000ffff1d7224 */ /* 0x000fc400078e00ff */
[----:B------:R-:W-:Y:S02]  /*0f40*/  IMAD R3, R0, UR12, RZ ;  /* 0x0000000c00037c24 */ /* 0x000fe4000f8e02ff */
[----:B-1----:R-:W-:Y:S02]  /*0f50*/  IMAD.U32 R26, RZ, RZ, UR15 ;  /* 0x0000000fff1a7e24 */ /* 0x002fe4000f8e00ff */
[----:B------:R-:W-:Y:S02]  /*0f60*/  IMAD.U32 R25, RZ, RZ, UR14 ;  /* 0x0000000eff197e24 */ /* 0x000fe4000f8e00ff */
[----:B--2---:R-:W-:Y:S02]  /*0f70*/  IMAD.U32 R24, RZ, RZ, UR17 ;  /* 0x00000011ff187e24 */ /* 0x004fe4000f8e00ff */
[----:B------:R-:W-:Y:S02]  /*0f80*/  IMAD.U32 R23, RZ, RZ, UR16 ;  /* 0x00000010ff177e24 */ /* 0x000fe4000f8e00ff */
[----:B---3--:R-:W-:Y:S01]  /*0f90*/  IMAD.U32 R22, RZ, RZ, UR19 ;  /* 0x00000013ff167e24 */ /* 0x008fe2000f8e00ff */
[----:B0-----:R-:W-:Y:S01]  /*0fa0*/  IADD3 R6, P0, PT, R6, UR6, RZ ;  /* 0x0000000606067c10 */ /* 0x001fe2000ff1e0ff */
[----:B------:R-:W-:-:S04]  /*0fb0*/  IMAD.U32 R21, RZ, RZ, UR18 ;  /* 0x00000012ff157e24 */ /* 0x000fc8000f8e00ff */
[----:B------:R-:W-:Y:S01]  /*0fc0*/  IMAD.X R7, RZ, RZ, UR7, P0 ;  /* 0x00000007ff077e24 */ /* 0x000fe200080e06ff */
[----:B------:R-:W0:Y:S01]  /*0fd0*/  LDCU.64 UR6, c[0x3][0x118] ;  /* 0x00c02300ff0677ac */ /* 0x000e220008000a00 */
[----:B------:R-:W-:-:S04]  /*0fe0*/  IMAD.WIDE.U32 R4, R4, UR12, R6 ;  /* 0x0000000c04047c25 */ /* 0x000fc8000f8e0006 */
[----:B------:R-:W-:Y:S02]  /*0ff0*/  IMAD.IADD R3, R5, 0x1, R3 ;  /* 0x0000000105037824 */ /* 0x000fe400078e0203 */
[----:B------:R-:W-:-:S03]  /*1000*/  IMAD.MOV.U32 R0, RZ, RZ, R4 ;  /* 0x000000ffff007224 */ /* 0x000fc600078e0004 */
[C-C-:B------:R-:W-:Y:S01]  /*1010*/  SHF.R.U64 R7, R4.reuse, 0x18, R3.reuse ;  /* 0x0000001804077819 */ /* 0x140fe20000001203 */
[----:B------:R1:W-:Y:S01]  /*1020*/  STL.U8 [UR4+0x103], R3 ;  /* 0x00010303ff007987 */ /* 0x0003e20008100004 */
[C-C-:B------:R-:W-:Y:S02]  /*1030*/  SHF.R.U64 R6, R4.reuse, 0x10, R3.reuse ;  /* 0x0000001004067819 */ /* 0x140fe40000001203 */
[--C-:B------:R-:W-:Y:S01]  /*1040*/  SHF.R.U64 R5, R4, 0x8, R3.reuse ;  /* 0x0000000804057819 */ /* 0x100fe20000001203 */
[----:B------:R1:W-:Y:S01]  /*1050*/  STL.U8 [UR4+0x107], R0 ;  /* 0x00010700ff007987 */ /* 0x0003e20008100004 */
[--C-:B------:R-:W-:Y:S01]  /*1060*/  SHF.R.U32.HI R10, RZ, 0x18, R3.reuse ;  /* 0x00000018ff0a7819 */ /* 0x100fe20000011603 */
[----:B0-----:R-:W-:Y:S01]  /*1070*/  IMAD.U32 R28, RZ, RZ, UR7 ;  /* 0x00000007ff1c7e24 */ /* 0x001fe2000f8e00ff */
[--C-:B------:R-:W-:Y:S01]  /*1080*/  SHF.R.U32.HI R9, RZ, 0x10, R3.reuse ;  /* 0x00000010ff097819 */ /* 0x100fe20000011603 */
[----:B------:R1:W-:Y:S01]  /*1090*/  STL.U8 [UR4+0x104], R7 ;  /* 0x00010407ff007987 */ /* 0x0003e20008100004 */
[----:B------:R-:W-:Y:S01]  /*10a0*/  SHF.R.U32.HI R8, RZ, 0x8, R3 ;  /* 0x00000008ff087819 */ /* 0x000fe20000011603 */
[----:B------:R-:W-:-:S02]  /*10b0*/  IMAD.U32 R27, RZ, RZ, UR6 ;  /* 0x00000006ff1b7e24 */ /* 0x000fc4000f8e00ff */
[----:B------:R1:W-:Y:S04]  /*10c0*/  STL.U8 [UR4+0x105], R6 ;  /* 0x00010506ff007987 */ /* 0x0003e80008100004 */
[----:B------:R1:W-:Y:S04]  /*10d0*/  STL.U8 [UR4+0x106], R5 ;  /* 0x00010605ff007987 */ /* 0x0003e80008100004 */
[----:B------:R1:W-:Y:S04]  /*10e0*/  STL.U8 [UR4+0x100], R10 ;  /* 0x0001000aff007987 */ /* 0x0003e80008100004 */
[----:B------:R1:W-:Y:S04]  /*10f0*/  STL.U8 [UR4+0x101], R9 ;  /* 0x00010109ff007987 */ /* 0x0003e80008100004 */
[----:B------:R1:W-:Y:S02]  /*1100*/  STL.U8 [UR4+0x102], R8 ;  /* 0x00010208ff007987 */ /* 0x0003e40008100004 */
.L_x_13:
[----:B------:R-:W0:Y:S01]  /*1110*/  LDCU UR6, c[0x0][0x388] ;  /* 0x00007100ff0677ac */ /* 0x000e220008000800 */
[----:B-1----:R-:W-:Y:S01]  /*1120*/  IMAD.SHL.U32 R8, R29, 0x40, RZ ;  /* 0x000000401d087824 */ /* 0x002fe200078e00ff */
[----:B------:R-:W1:Y:S03]  /*1130*/  LDCU UR8, c[0x0][0x388] ;  /* 0x00007100ff0877ac */ /* 0x000e660008000800 */
[----:B------:R-:W-:Y:S01]  /*1140*/  IMAD.IADD R18, R1, 0x1, R8 ;  /* 0x0000000101127824 */ /* 0x000fe200078e0208 */
[----:B0-----:R-:W-:-:S06]  /*1150*/  UIADD3 UR7, UPT, UPT, UR6, 0x8, URZ ;  /* 0x0000000806077890 */ /* 0x001fcc000fffe0ff */
[----:B------:R-:W-:-:S13]  /*1160*/  ISETP.GE.AND P0, PT, R8, UR7, PT ;  /* 0x0000000708007c0c */ /* 0x000fda000bf06270 */
[----:B------:R-:W2:Y:S01]  /*1170*/  @!P0 LDL.U8 R4, [R18+0x100] ;  /* 0x0001000012048983 */ /* 0x000ea20000100000 */
[C---:B------:R-:W-:Y:S02]  /*1180*/  VIADD R9, R8.reuse, 0x1 ;  /* 0x0000000108097836 */ /* 0x040fe40000000000 */
[----:B------:R-:W-:-:S03]  /*1190*/  VIADD R10, R8, 0x2 ;  /* 0x00000002080a7836 */ /* 0x000fc60000000000 */
[----:B------:R-:W-:Y:S01]  /*11a0*/  ISETP.GE.AND P5, PT, R9, UR7, PT ;  /* 0x0000000709007c0c */ /* 0x000fe2000bfa6270 */
[----:B------:R-:W-:Y:S01]  /*11b0*/  VIADD R16, R8, 0x4 ;  /* 0x0000000408107836 */ /* 0x000fe20000000000 */
[----:B------:R-:W-:-:S04]  /*11c0*/  ISETP.GE.AND P6, PT, R10, UR7, PT ;  /* 0x000000070a007c0c */ /* 0x000fc8000bfc6270 */
[----:B------:R-:W-:-:S07]  /*11d0*/  ISETP.GE.AND P3, PT, R16, UR7, PT ;  /* 0x0000000710007c0c */ /* 0x000fce000bf66270 */
[----:B------:R-:W3:Y:S01]  /*11e0*/  @!P5 LDL.U8 R5, [R18+0x101] ;  /* 0x000101001205d983 */ /* 0x000ee20000100000 */
[----:B------:R-:W-:-:S03]  /*11f0*/  VIADD R17, R8, 0x5 ;  /* 0x0000000508117836 */ /* 0x000fc60000000000 */
[----:B------:R-:W4:Y:S02]  /*1200*/  @!P6 LDL.U8 R7, [R18+0x102] ;  /* 0x000102001207e983 */ /* 0x000f240000100000 */
[----:B------:R-:W-:Y:S02]  /*1210*/  ISETP.GE.AND P4, PT, R17, UR7, PT ;  /* 0x0000000711007c0c */ /* 0x000fe4000bf86270 */
[----:B------:R-:W5:Y:S11]  /*1220*/  @!P3 LDL.U8 R14, [R18+0x104] ;  /* 0x00010400120eb983 */ /* 0x000f760000100000 */
[----:B------:R-:W5:Y:S01]  /*1230*/  @!P4 LDL.U8 R11, [R18+0x105] ;  /* 0x00010500120bc983 */ /* 0x000f620000100000 */
[C---:B------:R-:W-:Y:S01]  /*1240*/  VIADD R13, R8.reuse, 0x6 ;  /* 0x00000006080d7836 */ /* 0x040fe20000000000 */
[----:B------:R-:W-:-:S04]  /*1250*/  @P0 ISETP.NE.AND P2, PT, R8, UR7, PT ;  /* 0x0000000708000c0c */ /* 0x000fc8000bf45270 */
[----:B------:R-:W-:Y:S01]  /*1260*/  ISETP.GE.AND P1, PT, R13, UR7, PT ;  /* 0x000000070d007c0c */ /* 0x000fe2000bf26270 */
[----:B------:R-:W-:-:S12]  /*1270*/  VIADD R15, R8, 0x9 ;  /* 0x00000009080f7836 */ /* 0x000fd80000000000 */
[----:B------:R-:W5:Y:S01]  /*1280*/  @!P1 LDL.U8 R6, [R18+0x106] ;  /* 0x0001060012069983 */ /* 0x000f620000100000 */
[----:B------:R-:W-:Y:S02]  /*1290*/  VIADD R19, R8, 0xa ;  /* 0x0000000a08137836 */ /* 0x000fe40000000000 */
[----:B--2---:R-:W-:Y:S01]  /*12a0*/  @!P0 IMAD.SHL.U32 R4, R4, 0x1000000, RZ ;  /* 0x0100000004048824 */ /* 0x004fe200078e00ff */
[----:B------:R-:W-:Y:S02]  /*12b0*/  @P0 SEL R4, RZ, 0x80000000, P2 ;  /* 0x80000000ff040807 */ /* 0x000fe40001000000 */
[----:B-1----:R-:W-:Y:S02]  /*12c0*/  ISETP.GE.AND P0, PT, R8, UR8, PT ;  /* 0x0000000808007c0c */ /* 0x002fe4000bf06270 */
[----:B------:R-:W-:-:S04]  /*12d0*/  @P5 ISETP.NE.AND P2, PT, R9, UR7, PT ;  /* 0x0000000709005c0c */ /* 0x000fc8000bf45270 */
[----:B------:R-:W-:Y:S02]  /*12e0*/  @P5 SEL R33, RZ, 0x800000, P2 ;  /* 0x00800000ff215807 */ /* 0x000fe40001000000 */
[----:B------:R-:W-:-:S05]  /*12f0*/  ISETP.GE.AND P2, PT, R15, UR7, PT ;  /* 0x000000070f007c0c */ /* 0x000fca000bf46270 */
[----:B------:R-:W2:Y:S01]  /*1300*/  @!P0 LDL.U8 R12, [R18+0x108] ;  /* 0x00010800120c8983 */ /* 0x000ea20000100000 */
[----:B---3--:R-:W-:Y:S01]  /*1310*/  @!P5 IMAD.U32 R33, R5, 0x10000, RZ ;  /* 0x000100000521d824 */ /* 0x008fe200078e00ff */
[----:B------:R-:W-:-:S06]  /*1320*/  @P6 ISETP.NE.AND P5, PT, R10, UR7, PT ;  /* 0x000000070a006c0c */ /* 0x000fcc000bfa5270 */
[----:B------:R-:W3:Y:S01]  /*1330*/  @!P2 LDL.U8 R10, [R18+0x109] ;  /* 0x00010900120aa983 */ /* 0x000ee20000100000 */
[----:B------:R-:W-:Y:S02]  /*1340*/  @P6 SEL R30, RZ, 0x8000, P5 ;  /* 0x00008000ff1e6807 */ /* 0x000fe40002800000 */
[----:B------:R-:W-:Y:S01]  /*1350*/  ISETP.GE.AND P5, PT, R19, UR7, PT ;  /* 0x0000000713007c0c */ /* 0x000fe2000bfa6270 */
[----:B----4-:R-:W-:Y:S01]  /*1360*/  @!P6 IMAD.SHL.U32 R30, R7, 0x100, RZ ;  /* 0x00000100071ee824 */ /* 0x010fe200078e00ff */
[----:B------:R-:W-:Y:S01]  /*1370*/  @P3 ISETP.NE.AND P6, PT, R16, UR7, PT ;  /* 0x0000000710003c0c */ /* 0x000fe2000bfc5270 */
[----:B------:R-:W-:-:S03]  /*1380*/  VIADD R7, R8, 0xc ;  /* 0x0000000c08077836 */ /* 0x000fc60000000000 */
[----:B------:R-:W-:Y:S01]  /*1390*/  @P3 SEL R5, RZ, 0x80000000, P6 ;  /* 0x80000000ff053807 */ /* 0x000fe20003000000 */
[----:B-----5:R-:W-:Y:S01]  /*13a0*/  @!P3 IMAD.SHL.U32 R5, R14, 0x1000000, RZ ;  /* 0x010000000e05b824 */ /* 0x020fe200078e00ff */
[----:B------:R-:W-:Y:S01]  /*13b0*/  ISETP.GE.AND P6, PT, R7, UR7, PT ;  /* 0x0000000707007c0c */ /* 0x000fe2000bfc6270 */
[----:B------:R-:W-:Y:S01]  /*13c0*/  VIADD R16, R8, 0xd ;  /* 0x0000000d08107836 */ /* 0x000fe20000000000 */
[----:B------:R-:W-:-:S03]  /*13d0*/  @P4 ISETP.NE.AND P3, PT, R17, UR7, PT ;  /* 0x0000000711004c0c */ /* 0x000fc6000bf65270 */
[----:B------:R-:W4:Y:S01]  /*13e0*/  @!P5 LDL.U8 R9, [R18+0x10a] ;  /* 0x00010a001209d983 */ /* 0x000f220000100000 */
[----:B------:R-:W-:Y:S02]  /*13f0*/  @P4 SEL R32, RZ, 0x800000, P3 ;  /* 0x00800000ff204807 */ /* 0x000fe40001800000 */
[----:B------:R-:W-:Y:S01]  /*1400*/  ISETP.GE.AND P3, PT, R16, UR7, PT ;  /* 0x0000000710007c0c */ /* 0x000fe2000bf66270 */
[----:B------:R-:W-:Y:S01]  /*1410*/  @!P4 IMAD.U32 R32, R11, 0x10000, RZ ;  /* 0x000100000b20c824 */ /* 0x000fe200078e00ff */
[----:B------:R-:W-:Y:S01]  /*1420*/  @P1 ISETP.NE.AND P4, PT, R13, UR7, PT ;  /* 0x000000070d001c0c */ /* 0x000fe2000bf85270 */
[----:B------:R-:W-:Y:S02]  /*1430*/  VIADD R13, R8, 0xe ;  /* 0x0000000e080d7836 */ /* 0x000fe40000000000 */
[----:B------:R-:W5:Y:S01]  /*1440*/  @!P6 LDL.U8 R11, [R18+0x10c] ;  /* 0x00010c00120be983 */ /* 0x000f620000100000 */
[----:B------:R-:W-:Y:S02]  /*1450*/  @P1 SEL R31, RZ, 0x8000, P4 ;  /* 0x00008000ff1f1807 */ /* 0x000fe40002000000 */
[----:B------:R-:W-:-:S05]  /*1460*/  ISETP.GE.AND P4, PT, R13, UR7, PT ;  /* 0x000000070d007c0c */ /* 0x000fca000bf86270 */
[----:B------:R-:W5:Y:S08]  /*1470*/  @!P3 LDL.U8 R34, [R18+0x10d] ;  /* 0x00010d001222b983 */ /* 0x000f700000100000 */
[----:B------:R-:W5:Y:S01]  /*1480*/  @!P4 LDL.U8 R14, [R18+0x10e] ;  /* 0x00010e00120ec983 */ /* 0x000f620000100000 */
[----:B------:R-:W-:Y:S01]  /*1490*/  @!P1 IMAD.SHL.U32 R31, R6, 0x100, RZ ;  /* 0x00000100061f9824 */ /* 0x000fe200078e00ff */
[----:B------:R-:W-:-:S04]  /*14a0*/  @P0 ISETP.NE.AND P1, PT, R8, UR8, PT ;  /* 0x0000000808000c0c */ /* 0x000fc8000bf25270 */
[----:B------:R-:W-:Y:S02]  /*14b0*/  @P0 SEL R6, RZ, 0x80000000, P1 ;  /* 0x80000000ff060807 */ /* 0x000fe40000800000 */
[----:B------:R-:W-:Y:S01]  /*14c0*/  @P2 ISETP.NE.AND P1, PT, R15, UR7, PT ;  /* 0x000000070f002c0c */ /* 0x000fe2000bf25270 */
[----:B------:R-:W-:-:S03]  /*14d0*/  VIADD R15, R8, 0x10 ;  /* 0x00000010080f7836 */ /* 0x000fc60000000000 */
[----:B------:R-:W-:Y:S02]  /*14e0*/  @P2 SEL R17, RZ, 0x800000, P1 ;  /* 0x00800000ff112807 */ /* 0x000fe40000800000 */
[----:B------:R-:W-:Y:S01]  /*14f0*/  LOP3.LUT R4, R30, R33, R4, 0xfe, !PT ;  /* 0x000000211e047212 */ /* 0x000fe200078efe04 */
[C---:B------:R-:W-:Y:S01]  /*1500*/  VIADD R30, R8.reuse, 0x12 ;  /* 0x00000012081e7836 */ /* 0x040fe20000000000 */
[----:B------:R-:W-:Y:S01]  /*1510*/  LOP3.LUT R5, R31, R32, R5, 0xfe, !PT ;  /* 0x000000201f057212 */ /* 0x000fe200078efe05 */
[C---:B------:R-:W-:Y:S02]  /*1520*/  VIADD R32, R8.reuse, 0x14 ;  /* 0x0000001408207836 */ /* 0x040fe40000000000 */
[----:B------:R-:W-:Y:S02]  /*1530*/  VIADD R31, R8, 0x15 ;  /* 0x00000015081f7836 */ /* 0x000fe40000000000 */
[----:B--2---:R-:W-:Y:S02]  /*1540*/  @!P0 IMAD.SHL.U32 R6, R12, 0x1000000, RZ ;  /* 0x010000000c068824 */ /* 0x004fe400078e00ff */
[----:B------:R-:W-:Y:S01]  /*1550*/  VIADD R12, R8, 0x11 ;  /* 0x00000011080c7836 */ /* 0x000fe20000000000 */
[----:B------:R-:W-:-:S04]  /*1560*/  ISETP.GE.AND P0, PT, R15, UR7, PT ;  /* 0x000000070f007c0c */ /* 0x000fc8000bf06270 */
[----:B------:R-:W-:Y:S01]  /*1570*/  ISETP.GE.AND P1, PT, R12, UR7, PT ;  /* 0x000000070c007c0c */ /* 0x000fe2000bf26270 */
[----:B---3--:R-:W-:Y:S01]  /*1580*/  @!P2 IMAD.U32 R17, R10, 0x10000, RZ ;  /* 0x000100000a11a824 */ /* 0x008fe200078e00ff */
[----:B------:R-:W-:-:S07]  /*1590*/  @P5 ISETP.NE.AND P2, PT, R19, UR7, PT ;  /* 0x0000000713005c0c */ /* 0x000fce000bf45270 */
[----:B------:R-:W2:Y:S04]  /*15a0*/  @!P0 LDL.U8 R33, [R18+0x110] ;  /* 0x0001100012218983 */ /* 0x000ea80000100000 */
[----:B------:R-:W3:Y:S01]  /*15b0*/  @!P1 LDL.U8 R10, [R18+0x111] ;  /* 0x00011100120a9983 */ /* 0x000ee20000100000 */
[----:B------:R-:W-:Y:S02]  /*15c0*/  @P5 SEL R19, RZ, 0x8000, P2 ;  /* 0x00008000ff135807 */ /* 0x000fe40001000000 */
[----:B------:R-:W-:Y:S01]  /*15d0*/  ISETP.GE.AND P2, PT, R30, UR7, PT ;  /* 0x000000071e007c0c */ /* 0x000fe2000bf46270 */
[----:B----4-:R-:W-:Y:S01]  /*15e0*/  @!P5 IMAD.SHL.U32 R19, R9, 0x100, RZ ;  /* 0x000001000913d824 */ /* 0x010fe200078e00ff */
[----:B------:R-:W-:-:S11]  /*15f0*/  @P6 ISETP.NE.AND P5, PT, R7, UR7, PT ;  /* 0x0000000707006c0c */ /* 0x000fd6000bfa5270 */
[----:B------:R-:W4:Y:S01]  /*1600*/  @!P2 LDL.U8 R9, [R18+0x112] ;  /* 0x000112001209a983 */ /* 0x000f220000100000 */
[----:B------:R-:W-:Y:S02]  /*1610*/  @P6 SEL R7, RZ, 0x80000000, P5 ;  /* 0x80000000ff076807 */ /* 0x000fe40002800000 */
[----:B------:R-:W-:Y:S01]  /*1620*/  ISETP.GE.AND P5, PT, R32, UR7, PT ;  /* 0x0000000720007c0c */ /* 0x000fe2000bfa6270 */
[----:B-----5:R-:W-:Y:S01]  /*1630*/  @!P6 IMAD.SHL.U32 R7, R11, 0x1000000, RZ ;  /* 0x010000000b07e824 */ /* 0x020fe200078e00ff */
[----:B------:R-:W-:-:S04]  /*1640*/  @P3 ISETP.NE.AND P6, PT, R16, UR7, PT ;  /* 0x0000000710003c0c */ /* 0x000fc8000bfc5270 */
[----:B------:R-:W-:Y:S01]  /*1650*/  @P3 SEL R16, RZ, 0x800000, P6 ;  /* 0x00800000ff103807 */ /* 0x000fe20003000000 */
[----:B------:R-:W-:Y:S01]  /*1660*/  @!P3 IMAD.U32 R16, R34, 0x10000, RZ ;  /* 0x000100002210b824 */ /* 0x000fe200078e00ff */
[----:B------:R-:W-:Y:S01]  /*1670*/  @P4 ISETP.NE.AND P3, PT, R13, UR7, PT ;  /* 0x000000070d004c0c */ /* 0x000fe2000bf65270 */
[----:B------:R-:W-:Y:S01]  /*1680*/  VIADD R13, R8, 0x16 ;  /* 0x00000016080d7836 */ /* 0x000fe20000000000 */
[----:B------:R-:W-:-:S03]  /*1690*/  ISETP.GE.AND P6, PT, R31, UR7, PT ;  /* 0x000000071f007c0c */ /* 0x000fc6000bfc6270 */
[----:B------:R-:W5:Y:S01]  /*16a0*/  @!P5 LDL.U8 R11, [R18+0x114] ;  /* 0x00011400120bd983 */ /* 0x000f620000100000 */
[----:B------:R-:W-:Y:S02]  /*16b0*/  @P4 SEL R34, RZ, 0x8000, P3 ;  /* 0x00008000ff224807 */ /* 0x000fe40001800000 */
[----:B------:R-:W-:Y:S01]  /*16c0*/  ISETP.GE.AND P3, PT, R13, UR7, PT ;  /* 0x000000070d007c0c */ /* 0x000fe2000bf66270 */
[----:B------:R-:W-:Y:S01]  /*16d0*/  @!P4 IMAD.SHL.U32 R34, R14, 0x100, RZ ;  /* 0x000001000e22c824 */ /* 0x000fe200078e00ff */
[----:B------:R-:W-:-:S05]  /*16e0*/  @P0 ISETP.NE.AND P4, PT, R15, UR7, PT ;  /* 0x000000070f000c0c */ /* 0x000fca000bf85270 */
[----:B------:R-:W5:Y:S06]  /*16f0*/  @!P6 LDL.U8 R14, [R18+0x115] ;  /* 0x00011500120ee983 */ /* 0x000f6c0000100000 */
[----:B------:R-:W5:Y:S01]  /*1700*/  @!P3 LDL.U8 R15, [R18+0x116] ;  /* 0x00011600120fb983 */ /* 0x000f620000100000 */
[----:B------:R-:W-:Y:S02]  /*1710*/  LOP3.LUT R7, R34, R16, R7, 0xfe, !PT ;  /* 0x0000001022077212 */ /* 0x000fe400078efe07 */
[----:B------:R-:W-:Y:S01]  /*1720*/  LOP3.LUT R6, R19, R17, R6, 0xfe, !PT ;  /* 0x0000001113067212 */ /* 0x000fe200078efe06 */
[----:B------:R-:W-:Y:S01]  /*1730*/  VIADD R17, R8, 0x18 ;  /* 0x0000001808117836 */ /* 0x000fe20000000000 */
[----:B------:R-:W-:-:S02]  /*1740*/  @P0 SEL R16, RZ, 0x80000000, P4 ;  /* 0x80000000ff100807 */ /* 0x000fc40002000000 */
[----:B------:R-:W-:Y:S01]  /*1750*/  @P1 ISETP.NE.AND P4, PT, R12, UR7, PT ;  /* 0x000000070c001c0c */ /* 0x000fe2000bf85270 */
[----:B------:R-:W-:-:S03]  /*1760*/  VIADD R12, R8, 0x19 ;  /* 0x00000019080c7836 */ /* 0x000fc60000000000 */
[----:B------:R-:W-:Y:S02]  /*1770*/  @P1 SEL R19, RZ, 0x800000, P4 ;  /* 0x00800000ff131807 */ /* 0x000fe40002000000 */
[----:B------:R-:W-:Y:S01]  /*1780*/  ISETP.GE.AND P4, PT, R12, UR7, PT ;  /* 0x000000070c007c0c */ /* 0x000fe2000bf86270 */
[----:B--2---:R-:W-:Y:S01]  /*1790*/  @!P0 IMAD.SHL.U32 R16, R33, 0x1000000, RZ ;  /* 0x0100000021108824 */ /* 0x004fe200078e00ff */
[----:B------:R-:W-:Y:S01]  /*17a0*/  ISETP.GE.AND P0, PT, R17, UR7, PT ;  /* 0x0000000711007c0c */ /* 0x000fe2000bf06270 */
[----:B------:R-:W-:Y:S02]  /*17b0*/  VIADD R33, R8, 0x1a ;  /* 0x0000001a08217836 */ /* 0x000fe40000000000 */
[----:B---3--:R-:W-:Y:S01]  /*17c0*/  @!P1 IMAD.U32 R19, R10, 0x10000, RZ ;  /* 0x000100000a139824 */ /* 0x008fe200078e00ff */
[----:B------:R-:W-:-:S07]  /*17d0*/  @P2 ISETP.NE.AND P1, PT, R30, UR7, PT ;  /* 0x000000071e002c0c */ /* 0x000fce000bf25270 */
[----:B------:R-:W2:Y:S01]  /*17e0*/  @!P4 LDL.U8 R10, [R18+0x119] ;  /* 0x00011900120ac983 */ /* 0x000ea20000100000 */
[----:B------:R-:W-:Y:S02]  /*17f0*/  @P2 SEL R30, RZ, 0x8000, P1 ;  /* 0x00008000ff1e2807 */ /* 0x000fe40000800000 */
[----:B------:R-:W-:Y:S01]  /*1800*/  ISETP.GE.AND P1, PT, R33, UR7, PT ;  /* 0x0000000721007c0c */ /* 0x000fe2000bf26270 */
[----:B------:R-:W3:Y:S01]  /*1810*/  @!P0 LDL.U8 R34, [R18+0x118] ;  /* 0x0001180012228983 */ /* 0x000ee20000100000 */
[----:B----4-:R-:W-:-:S11]  /*1820*/  @!P2 IMAD.SHL.U32 R30, R9, 0x100, RZ ;  /* 0x00000100091ea824 */ /* 0x010fd600078e00ff */
[----:B------:R-:W4:Y:S01]  /*1830*/  @!P1 LDL.U8 R9, [R18+0x11a] ;  /* 0x00011a0012099983 */ /* 0x000f220000100000 */
[----:B------:R-:W-:-:S04]  /*1840*/  @P5 ISETP.NE.AND P2, PT, R32, UR7, PT ;  /* 0x0000000720005c0c */ /* 0x000fc8000bf45270 */
[----:B------:R-:W-:Y:S01]  /*1850*/  @P5 SEL R32, RZ, 0x80000000, P2 ;  /* 0x80000000ff205807 */ /* 0x000fe20001000000 */
[----:B-----5:R-:W-:Y:S02]  /*1860*/  @!P5 IMAD.SHL.U32 R32, R11, 0x1000000, RZ ;  /* 0x010000000b20d824 */ /* 0x020fe400078e00ff */
[----:B------:R-:W-:Y:S01]  /*1870*/  VIADD R11, R8, 0x1c ;  /* 0x0000001c080b7836 */ /* 0x000fe20000000000 */
[----:B------:R-:W-:-:S04]  /*1880*/  @P6 ISETP.NE.AND P5, PT, R31, UR7, PT ;  /* 0x000000071f006c0c */ /* 0x000fc8000bfa5270 */
[----:B------:R-:W-:Y:S02]  /*1890*/  ISETP.GE.AND P2, PT, R11, UR7, PT ;  /* 0x000000070b007c0c */ /* 0x000fe4000bf46270 */
[----:B------:R-:W-:Y:S01]  /*18a0*/  @P6 SEL R31, RZ, 0x800000, P5 ;  /* 0x00800000ff1f6807 */ /* 0x000fe20002800000 */
[----:B------:R-:W-:Y:S01]  /*18b0*/  @!P6 IMAD.U32 R31, R14, 0x10000, RZ ;  /* 0x000100000e1fe824 */ /* 0x000fe200078e00ff */
[----:B------:R-:W-:Y:S01]  /*18c0*/  @P3 ISETP.NE.AND P5, PT, R13, UR7, PT ;  /* 0x000000070d003c0c */ /* 0x000fe2000bfa5270 */
[----:B------:R-:W-:-:S03]  /*18d0*/  VIADD R14, R8, 0x1d ;  /* 0x0000001d080e7836 */ /* 0x000fc60000000000 */
[----:B------:R-:W-:Y:S01]  /*18e0*/  @P3 SEL R35, RZ, 0x8000, P5 ;  /* 0x00008000ff233807 */ /* 0x000fe20002800000 */
[----:B------:R-:W-:Y:S01]  /*18f0*/  @!P3 IMAD.SHL.U32 R35, R15, 0x100, RZ ;  /* 0x000001000f23b824 */ /* 0x000fe200078e00ff */
[----:B------:R-:W-:Y:S02]  /*1900*/  ISETP.GE.AND P3, PT, R14, UR7, PT ;  /* 0x000000070e007c0c */ /* 0x000fe4000bf66270 */
[----:B------:R-:W-:Y:S02]  /*1910*/  @P0 ISETP.NE.AND P6, PT, R17, UR7, PT ;  /* 0x0000000711000c0c */ /* 0x000fe4000bfc5270 */
[----:B------:R-:W5:Y:S01]  /*1920*/  @!P2 LDL.U8 R17, [R18+0x11c] ;  /* 0x00011c001211a983 */ /* 0x000f620000100000 */
[----:B------:R-:W-:Y:S02]  /*1930*/  LOP3.LUT R16, R30, R19, R16, 0xfe, !PT ;  /* 0x000000131e107212 */ /* 0x000fe400078efe10 */
[----:B------:R-:W-:Y:S02]  /*1940*/  @P0 SEL R19, RZ, 0x80000000, P6 ;  /* 0x80000000ff130807 */ /* 0x000fe40003000000 */
[----:B------:R-:W-:-:S04]  /*1950*/  @P4 ISETP.NE.AND P6, PT, R12, UR7, PT ;  /* 0x000000070c004c0c */ /* 0x000fc8000bfc5270 */
[----:B------:R-:W5:Y:S01]  /*1960*/  @!P3 LDL.U8 R12, [R18+0x11d] ;  /* 0x00011d00120cb983 */ /* 0x000f620000100000 */
[----:B------:R-:W-:-:S05]  /*1970*/  VIADD R13, R8, 0x1e ;  /* 0x0000001e080d7836 */ /* 0x000fca0000000000 */
[----:B------:R-:W-:Y:S01]  /*1980*/  ISETP.GE.AND P5, PT, R13, UR7, PT ;  /* 0x000000070d007c0c */ /* 0x000fe2000bfa6270 */
[----:B------:R-:W-:Y:S01]  /*1990*/  VIADD R30, R8, 0x20 ;  /* 0x00000020081e7836 */ /* 0x000fe20000000000 */
[----:B------:R-:W-:Y:S02]  /*19a0*/  LOP3.LUT R31, R35, R31, R32, 0xfe, !PT ;  /* 0x0000001f231f7212 */ /* 0x000fe400078efe20 */
[----:B------:R-:W-:-:S09]  /*19b0*/  @P4 SEL R32, RZ, 0x800000, P6 ;  /* 0x00800000ff204807 */ /* 0x000fd20003000000 */
[----:B------:R-:W5:Y:S01]  /*19c0*/  @!P5 LDL.U8 R15, [R18+0x11e] ;  /* 0x00011e00120fd983 */ /* 0x000f620000100000 */
[----:B------:R-:W-:-:S04]  /*19d0*/  @P2 ISETP.NE.AND P6, PT, R11, UR7, PT ;  /* 0x000000070b002c0c */ /* 0x000fc8000bfc5270 */
[----:B------:R-:W-:Y:S02]  /*19e0*/  @P2 SEL R11, RZ, 0x80000000, P6 ;  /* 0x80000000ff0b2807 */ /* 0x000fe40003000000 */
[----:B------:R-:W-:Y:S01]  /*19f0*/  @P3 ISETP.NE.AND P6, PT, R14, UR7, PT ;  /* 0x000000070e003c0c */ /* 0x000fe2000bfc5270 */
[----:B------:R-:W-:-:S03]  /*1a00*/  VIADD R14, R8, 0x25 ;  /* 0x00000025080e7836 */ /* 0x000fc60000000000 */
[----:B------:R-:W-:Y:S02]  /*1a10*/  @P3 SEL R36, RZ, 0x800000, P6 ;  /* 0x00800000ff243807 */ /* 0x000fe40003000000 */
[----:B------:R-:W-:Y:S01]  /*1a20*/  @P5 ISETP.NE.AND P6, PT, R13, UR7, PT ;  /* 0x000000070d005c0c */ /* 0x000fe2000bfc5270 */
[----:B--2---:R-:W-:Y:S02]  /*1a30*/  @!P4 IMAD.U32 R32, R10, 0x10000, RZ ;  /* 0x000100000a20c824 */ /* 0x004fe400078e00ff */
[----:B---3--:R-:W-:Y:S01]  /*1a40*/  @!P0 IMAD.SHL.U32 R19, R34, 0x1000000, RZ ;  /* 0x0100000022138824 */ /* 0x008fe200078e00ff */
[----:B------:R-:W-:Y:S01]  /*1a50*/  @P1 ISETP.NE.AND P0, PT, R33, UR7, PT ;  /* 0x0000000721001c0c */ /* 0x000fe2000bf05270 */
[----:B------:R-:W-:-:S03]  /*1a60*/  VIADD R34, R8, 0x22 ;  /* 0x0000002208227836 */ /* 0x000fc60000000000 */
[----:B------:R-:W-:Y:S02]  /*1a70*/  @P1 SEL R10, RZ, 0x8000, P0 ;  /* 0x00008000ff0a1807 */ /* 0x000fe40000000000 */
[----:B------:R-:W-:Y:S01]  /*1a80*/  ISETP.GE.AND P0, PT, R30, UR7, PT ;  /* 0x000000071e007c0c */ /* 0x000fe2000bf06270 */
[----:B----4-:R-:W-:Y:S02]  /*1a90*/  @!P1 IMAD.SHL.U32 R10, R9, 0x100, RZ ;  /* 0x00000100090a9824 */ /* 0x010fe400078e00ff */
[----:B------:R-:W-:Y:S01]  /*1aa0*/  VIADD R9, R8, 0x21 ;  /* 0x0000002108097836 */ /* 0x000fe20000000000 */
[----:B------:R-:W-:-:S04]  /*1ab0*/  ISETP.GE.AND P1, PT, R34, UR7, PT ;  /* 0x0000000722007c0c */ /* 0x000fc8000bf26270 */
[----:B------:R-:W-:-:S05]  /*1ac0*/  ISETP.GE.AND P4, PT, R9, UR7, PT ;  /* 0x0000000709007c0c */ /* 0x000fca000bf86270 */
[----:B------:R-:W2:Y:S01]  /*1ad0*/  @!P0 LDL.U8 R33, [R18+0x120] ;  /* 0x0001200012218983 */ /* 0x000ea20000100000 */
[----:B------:R-:W-:-:S03]  /*1ae0*/  LOP3.LUT R10, R10, R32, R19, 0xfe, !PT ;  /* 0x000000200a0a7212 */ /* 0x000fc600078efe13 */
[----:B------:R-:W3:Y:S04]  /*1af0*/  @!P1 LDL.U8 R32, [R18+0x122] ;  /* 0x0001220012209983 */ /* 0x000ee80000100000 */
[----:B------:R-:W4:Y:S01]  /*1b00*/  @!P4 LDL.U8 R19, [R18+0x121] ;  /* 0x000121001213c983 */ /* 0x000f220000100000 */
[----:B-----5:R-:W-:Y:S02]  /*1b10*/  @!P2 IMAD.SHL.U32 R11, R17, 0x1000000, RZ ;  /* 0x01000000110ba824 */ /* 0x020fe400078e00ff */
[----:B------:R-:W-:-:S05]  /*1b20*/  VIADD R17, R8, 0x24 ;  /* 0x0000002408117836 */ /* 0x000fca0000000000 */
[----:B------:R-:W-:Y:S01]  /*1b30*/  ISETP.GE.AND P2, PT, R17, UR7, PT ;  /* 0x0000000711007c0c */ /* 0x000fe2000bf46270 */
[----:B------:R-:W-:Y:S01]  /*1b40*/  @!P3 IMAD.U32 R36, R12, 0x10000, RZ ;  /* 0x000100000c24b824 */ /* 0x000fe200078e00ff */
[----:B------:R-:W-:-:S11]  /*1b50*/  ISETP.GE.AND P3, PT, R14, UR7, PT ;  /* 0x000000070e007c0c */ /* 0x000fd6000bf66270 */
[----:B------:R-:W5:Y:S04]  /*1b60*/  @!P2 LDL.U8 R13, [R18+0x124] ;  /* 0x00012400120da983 */ /* 0x000f680000100000 */
[----:B------:R-:W5:Y:S01]  /*1b70*/  @!P3 LDL.U8 R35, [R18+0x125] ;  /* 0x000125001223b983 */ /* 0x000f620000100000 */
[----:B------:R-:W-:Y:S01]  /*1b80*/  @P5 SEL R12, RZ, 0x8000, P6 ;  /* 0x00008000ff0c5807 */ /* 0x000fe20003000000 */
[----:B------:R-:W-:Y:S02]  /*1b90*/  @!P5 IMAD.SHL.U32 R12, R15, 0x100, RZ ;  /* 0x000001000f0cd824 */ /* 0x000fe400078e00ff */
[----:B------:R-:W-:Y:S01]  /*1ba0*/  VIADD R15, R8, 0x26 ;  /* 0x00000026080f7836 */ /* 0x000fe20000000000 */
[----:B------:R-:W-:-:S04]  /*1bb0*/  @P0 ISETP.NE.AND P6, PT, R30, UR7, PT ;  /* 0x000000071e000c0c */ /* 0x000fc8000bfc5270 */
[----:B------:R-:W-:Y:S02]  /*1bc0*/  ISETP.GE.AND P5, PT, R15, UR7, PT ;  /* 0x000000070f007c0c */ /* 0x000fe4000bfa6270 */
[----:B------:R-:W-:Y:S02]  /*1bd0*/  LOP3.LUT R11, R12, R36, R11, 0xfe, !PT ;  /* 0x000000240c0b7212 */ /* 0x000fe400078efe0b */
[----:B------:R-:W-:Y:S02]  /*1be0*/  @P0 SEL R12, RZ, 0x80000000, P6 ;  /* 0x80000000ff0c0807 */ /* 0x000fe40003000000 */
[----:B------:R-:W-:Y:S01]  /*1bf0*/  @P4 ISETP.NE.AND P6, PT, R9, UR7, PT ;  /* 0x0000000709004c0c */ /* 0x000fe2000bfc5270 */
[----:B------:R-:W-:-:S06]  /*1c00*/  VIADD R36, R8, 0x2a ;  /* 0x0000002a08247836 */ /* 0x000fcc0000000000 */
[----:B------:R-:W5:Y:S01]  /*1c10*/  @!P5 LDL.U8 R9, [R18+0x126] ;  /* 0x000126001209d983 */ /* 0x000f620000100000 */
[----:B--2---:R-:W-:Y:S01]  /*1c20*/  @!P0 IMAD.SHL.U32 R12, R33, 0x1000000, RZ ;  /* 0x01000000210c8824 */ /* 0x004fe200078e00ff */
[----:B------:R-:W-:Y:S02]  /*1c30*/  @P1 ISETP.NE.AND P0, PT, R34, UR7, PT ;  /* 0x0000000722001c0c */ /* 0x000fe4000bf05270 */
[----:B------:R-:W-:Y:S02]  /*1c40*/  @P4 SEL R33, RZ, 0x800000, P6 ;  /* 0x00800000ff214807 */ /* 0x000fe40003000000 */
[----:B------:R-:W-:Y:S01]  /*1c50*/  @P1 SEL R30, RZ, 0x8000, P0 ;  /* 0x00008000ff1e1807 */ /* 0x000fe20000000000 */
[----:B---3--:R-:W-:Y:S02]  /*1c60*/  @!P1 IMAD.SHL.U32 R30, R32, 0x100, RZ ;  /* 0x00000100201e9824 */ /* 0x008fe400078e00ff */
[----:B----4-:R-:W-:Y:S02]  /*1c70*/  @!P4 IMAD.U32 R33, R19, 0x10000, RZ ;  /* 0x000100001321c824 */ /* 0x010fe400078e00ff */
[----:B------:R-:W-:-:S03]  /*1c80*/  VIADD R19, R8, 0x28 ;  /* 0x0000002808137836 */ /* 0x000fc60000000000 */
[----:B------:R-:W-:Y:S01]  /*1c90*/  LOP3.LUT R12, R30, R33, R12, 0xfe, !PT ;  /* 0x000000211e0c7212 */ /* 0x000fe200078efe0c */
[----:B------:R-:W-:Y:S01]  /*1ca0*/  VIADD R30, R8, 0x29 ;  /* 0x00000029081e7836 */ /* 0x000fe20000000000 */
[----:B------:R-:W-:Y:S02]  /*1cb0*/  ISETP.GE.AND P0, PT, R19, UR7, PT ;  /* 0x0000000713007c0c */ /* 0x000fe4000bf06270 */
[----:B------:R-:W-:Y:S02]  /*1cc0*/  ISETP.GE.AND P1, PT, R36, UR7, PT ;  /* 0x0000000724007c0c */ /* 0x000fe4000bf26270 */
[----:B------:R-:W-:Y:S02]  /*1cd0*/  ISETP.GE.AND P4, PT, R30, UR7, PT ;  /* 0x000000071e007c0c */ /* 0x000fe4000bf86270 */
[----:B------:R-:W-:-:S04]  /*1ce0*/  @P2 ISETP.NE.AND P6, PT, R17, UR7, PT ;  /* 0x0000000711002c0c */ /* 0x000fc8000bfc5270 */
[----:B------:R-:W-:-:S03]  /*1cf0*/  @P2 SEL R32, RZ, 0x80000000, P6 ;  /* 0x80000000ff202807 */ /* 0x000fc60003000000 */
[----:B------:R-:W2:Y:S01]  /*1d00*/  @!P0 LDL.U8 R34, [R18+0x128] ;  /* 0x0001280012228983 */ /* 0x000ea20000100000 */
[----:B------:R-:W-:-:S03]  /*1d10*/  @P3 ISETP.NE.AND P6, PT, R14, UR7, PT ;  /* 0x000000070e003c0c */ /* 0x000fc6000bfc5270 */
[----:B------:R-:W3:Y:S04]  /*1d20*/  @!P4 LDL.U8 R14, [R18+0x129] ;  /* 0x00012900120ec983 */ /* 0x000ee80000100000 */
[----:B------:R-:W4:Y:S01]  /*1d30*/  @!P1 LDL.U8 R33, [R18+0x12a] ;  /* 0x00012a0012219983 */ /* 0x000f220000100000 */
[----:B-----5:R-:W-:Y:S01]  /*1d40*/  @!P2 IMAD.SHL.U32 R32, R13, 0x1000000, RZ ;  /* 0x010000000d20a824 */ /* 0x020fe200078e00ff */
[----:B------:R-:W-:Y:S01]  /*1d50*/  @P5 ISETP.NE.AND P2, PT, R15, UR7, PT ;  /* 0x000000070f005c0c */ /* 0x000fe2000bf45270 */
[----:B------:R-:W-:Y:S01]  /*1d60*/  VIADD R15, R8, 0x3 ;  /* 0x00000003080f7836 */ /* 0x000fe20000000000 */
[----:B------:R-:W-:Y:S01]  /*1d70*/  @P3 SEL R13, RZ, 0x800000, P6 ;  /* 0x00800000ff0d3807 */ /* 0x000fe20003000000 */
[----:B------:R-:W-:-:S03]  /*1d80*/  @!P3 IMAD.U32 R13, R35, 0x10000, RZ ;  /* 0x00010000230db824 */ /* 0x000fc600078e00ff */
[----:B------:R-:W-:-:S13]  /*1d90*/  ISETP.GE.AND P3, PT, R15, UR7, PT ;  /* 0x000000070f007c0c */ /* 0x000fda000bf66270 */
[----:B------:R-:W-:-:S04]  /*1da0*/  @P3 ISETP.NE.AND P6, PT, R15, UR7, PT ;  /* 0x000000070f003c0c */ /* 0x000fc8000bfc5270 */
[----:B------:R-:W-:-:S06]  /*1db0*/  @P3 SEL R17, RZ, 0x80, P6 ;  /* 0x00000080ff113807 */ /* 0x000fcc0003000000 */
[----:B------:R-:W5:Y:S01]  /*1dc0*/  @!P3 LDL.U8 R17, [R18+0x103] ;  /* 0x000103001211b983 */ /* 0x000f620000100000 */
[----:B------:R-:W-:Y:S01]  /*1dd0*/  @P5 SEL R15, RZ, 0x8000, P2 ;  /* 0x00008000ff0f5807 */ /* 0x000fe20001000000 */
[----:B------:R-:W-:Y:S01]  /*1de0*/  @!P5 IMAD.SHL.U32 R15, R9, 0x100, RZ ;  /* 0x00000100090fd824 */ /* 0x000fe200078e00ff */
[----:B------:R-:W-:Y:S01]  /*1df0*/  @P0 ISETP.NE.AND P2, PT, R19, UR7, PT ;  /* 0x0000000713000c0c */ /* 0x000fe2000bf45270 */
[----:B------:R-:W-:-:S03]  /*1e00*/  VIADD R19, R8, 0xb ;  /* 0x0000000b08137836 */ /* 0x000fc60000000000 */
[----:B------:R-:W-:Y:S01]  /*1e10*/  LOP3.LUT R13, R15, R13, R32, 0xfe, !PT ;  /* 0x0000000d0f0d7212 */ /* 0x000fe200078efe20 */
[C---:B------:R-:W-:Y:S01]  /*1e20*/  VIADD R15, R8.reuse, 0x7 ;  /* 0x00000007080f7836 */ /* 0x040fe20000000000 */
[----:B------:R-:W-:Y:S01]  /*1e30*/  @P0 SEL R9, RZ, 0x80000000, P2 ;  /* 0x80000000ff090807 */ /* 0x000fe20001000000 */
[----:B------:R-:W-:Y:S01]  /*1e40*/  VIADD R32, R8, 0xf ;  /* 0x0000000f08207836 */ /* 0x000fe20000000000 */
[----:B------:R-:W-:Y:S02]  /*1e50*/  ISETP.GE.AND P2, PT, R19, UR7, PT ;  /* 0x0000000713007c0c */ /* 0x000fe4000bf46270 */
[----:B------:R-:W-:Y:S02]  /*1e60*/  ISETP.GE.AND P3, PT, R15, UR7, PT ;  /* 0x000000070f007c0c */ /* 0x000fe4000bf66270 */
[----:B------:R-:W-:Y:S02]  /*1e70*/  @P4 ISETP.NE.AND P6, PT, R30, UR7, PT ;  /* 0x000000071e004c0c */ /* 0x000fe4000bfc5270 */
[----:B------:R-:W-:-:S02]  /*1e80*/  @P1 ISETP.NE.AND P5, PT, R36, UR7, PT ;  /* 0x0000000724001c0c */ /* 0x000fc4000bfa5270 */
[----:B------:R-:W-:Y:S01]  /*1e90*/  @P4 SEL R30, RZ, 0x800000, P6 ;  /* 0x00800000ff1e4807 */ /* 0x000fe20003000000 */
[----:B--2---:R-:W-:Y:S01]  /*1ea0*/  @!P0 IMAD.SHL.U32 R9, R34, 0x1000000, RZ ;  /* 0x0100000022098824 */ /* 0x004fe200078e00ff */
[----:B------:R-:W-:Y:S01]  /*1eb0*/  ISETP.GE.AND P0, PT, R32, UR7, PT ;  /* 0x0000000720007c0c */ /* 0x000fe2000bf06270 */
[----:B---3--:R-:W-:Y:S01]  /*1ec0*/  @!P4 IMAD.U32 R30, R14, 0x10000, RZ ;  /* 0x000100000e1ec824 */ /* 0x008fe200078e00ff */
[----:B------:R-:W-:Y:S01]  /*1ed0*/  @P1 SEL R14, RZ, 0x8000, P5 ;  /* 0x00008000ff0e1807 */ /* 0x000fe20002800000 */
[C---:B------:R-:W-:Y:S02]  /*1ee0*/  VIADD R34, R8.reuse, 0x13 ;  /* 0x0000001308227836 */ /* 0x040fe40000000000 */
[----:B------:R-:W-:Y:S01]  /*1ef0*/  @P3 ISETP.NE.AND P4, PT, R15, UR7, PT ;  /* 0x000000070f003c0c */ /* 0x000fe2000bf85270 */
[----:B----4-:R-:W-:Y:S01]  /*1f00*/  @!P1 IMAD.SHL.U32 R14, R33, 0x100, RZ ;  /* 0x00000100210e9824 */ /* 0x010fe200078e00ff */
[----:B------:R-:W-:Y:S01]  /*1f10*/  @P2 ISETP.NE.AND P5, PT, R19, UR7, PT ;  /* 0x0000000713002c0c */ /* 0x000fe2000bfa5270 */
[----:B------:R-:W-:Y:S01]  /*1f20*/  VIADD R19, R8, 0x17 ;  /* 0x0000001708137836 */ /* 0x000fe20000000000 */
[----:B------:R-:W-:-:S02]  /*1f30*/  @P3 SEL R36, RZ, 0x80, P4 ;  /* 0x00000080ff243807 */ /* 0x000fc40002000000 */
[----:B------:R-:W-:Y:S01]  /*1f40*/  LOP3.LUT R14, R14, R30, R9, 0xfe, !PT ;  /* 0x0000001e0e0e7212 */ /* 0x000fe200078efe09 */
[----:B------:R-:W-:Y:S01]  /*1f50*/  VIADD R30, R8, 0x1b ;  /* 0x0000001b081e7836 */ /* 0x000fe20000000000 */
[----:B------:R-:W-:Y:S01]  /*1f60*/  ISETP.GE.AND P6, PT, R34, UR7, PT ;  /* 0x0000000722007c0c */ /* 0x000fe2000bfc6270 */
[----:B------:R-:W-:Y:S01]  /*1f70*/  VIADD R15, R8, 0x23 ;  /* 0x00000023080f7836 */ /* 0x000fe20000000000 */
[----:B------:R-:W-:Y:S01]  /*1f80*/  @P2 SEL R35, RZ, 0x80, P5 ;  /* 0x00000080ff232807 */ /* 0x000fe20002800000 */
[----:B------:R-:W2:Y:S01]  /*1f90*/  @!P3 LDL.U8 R36, [R18+0x107] ;  /* 0x000107001224b983 */ /* 0x000ea20000100000 */
[----:B------:R-:W-:Y:S02]  /*1fa0*/  @P0 ISETP.NE.AND P1, PT, R32, UR7, PT ;  /* 0x0000000720000c0c */ /* 0x000fe4000bf25270 */
[----:B------:R-:W-:Y:S02]  /*1fb0*/  ISETP.GE.AND P5, PT, R19, UR7, PT ;  /* 0x0000000713007c0c */ /* 0x000fe4000bfa6270 */
[----:B------:R-:W-:Y:S01]  /*1fc0*/  ISETP.GE.AND P3, PT, R30, UR7, PT ;  /* 0x000000071e007c0c */ /* 0x000fe2000bf66270 */
[----:B------:R-:W3:Y:S01]  /*1fd0*/  @!P2 LDL.U8 R35, [R18+0x10b] ;  /* 0x00010b001223a983 */ /* 0x000ee20000100000 */
[----:B------:R-:W-:-:S02]  /*1fe0*/  @P0 SEL R32, RZ, 0x80, P1 ;  /* 0x00000080ff200807 */ /* 0x000fc40000800000 */
[----:B------:R-:W-:Y:S02]  /*1ff0*/  ISETP.GE.AND P1, PT, R15, UR7, PT ;  /* 0x000000070f007c0c */ /* 0x000fe4000bf26270 */
[----:B------:R-:W-:Y:S02]  /*2000*/  @P6 ISETP.NE.AND P4, PT, R34, UR7, PT ;  /* 0x0000000722006c0c */ /* 0x000fe4000bf85270 */
[----:B------:R-:W4:Y:S03]  /*2010*/  @!P0 LDL.U8 R32, [R18+0x10f] ;  /* 0x00010f0012208983 */ /* 0x000f260000100000 */
[----:B------:R-:W-:Y:S01]  /*2020*/  @P5 ISETP.NE.AND P0, PT, R19, UR7, PT ;  /* 0x0000000713005c0c */ /* 0x000fe2000bf05270 */
[----:B------:R-:W-:Y:S01]  /*2030*/  IMAD.SHL.U32 R19, R29, 0x40, RZ ;  /* 0x000000401d137824 */ /* 0x000fe200078e00ff */
[----:B------:R-:W-:Y:S02]  /*2040*/  @P6 SEL R33, RZ, 0x80, P4 ;  /* 0x00000080ff216807 */ /* 0x000fe40002000000 */
[----:B------:R-:W-:-:S02]  /*2050*/  @P3 ISETP.NE.AND P4, PT, R30, UR7, PT ;  /* 0x000000071e003c0c */ /* 0x000fc4000bf85270 */
[----:B------:R-:W-:Y:S02]  /*2060*/  @P5 SEL R30, RZ, 0x80, P0 ;  /* 0x00000080ff1e5807 */ /* 0x000fe40000000000 */
[----:B------:R-:W-:Y:S01]  /*2070*/  @P1 ISETP.NE.AND P0, PT, R15, UR7, PT ;  /* 0x000000070f001c0c */ /* 0x000fe2000bf05270 */
[----:B------:R-:W-:Y:S01]  /*2080*/  VIADD R15, R19, 0x2c ;  /* 0x0000002c130f7836 */ /* 0x000fe20000000000 */
[----:B-----5:R-:W-:Y:S01]  /*2090*/  LOP3.LUT R4, R4, R17, RZ, 0xfc, !PT ;  /* 0x0000001104047212 */ /* 0x020fe200078efcff */
[----:B------:R-:W5:Y:S04]  /*20a0*/  @!P6 LDL.U8 R33, [R18+0x113] ;  /* 0x000113001221e983 */ /* 0x000f680000100000 */
[----:B------:R-:W5:Y:S01]  /*20b0*/  @!P5 LDL.U8 R30, [R18+0x117] ;  /* 0x00011700121ed983 */ /* 0x000f620000100000 */
[----:B------:R-:W-:-:S13]  /*20c0*/  ISETP.GE.AND P5, PT, R15, UR7, PT ;  /* 0x000000070f007c0c */ /* 0x000fda000bfa6270 */
[----:B------:R-:W2:Y:S01]  /*20d0*/  @!P5 LDL.U8 R17, [R18+0x12c] ;  /* 0x00012c001211d983 */ /* 0x000ea20000100000 */
[----:B------:R-:W-:-:S04]  /*20e0*/  @P5 ISETP.NE.AND P6, PT, R15, UR7, PT ;  /* 0x000000070f005c0c */ /* 0x000fc8000bfc5270 */
[----:B------:R-:W-:Y:S01]  /*20f0*/  @P5 SEL R15, RZ, 0x80000000, P6 ;  /* 0x80000000ff0f5807 */ /* 0x000fe20003000000 */
[----:B--2---:R-:W-:Y:S02]  /*2100*/  @!P5 IMAD.SHL.U32 R15, R17, 0x1000000, RZ ;  /* 0x01000000110fd824 */ /* 0x004fe400078e00ff */
[----:B------:R-:W-:-:S05]  /*2110*/  VIADD R17, R19, 0x2d ;  /* 0x0000002d13117836 */ /* 0x000fca0000000000 */
[----:B------:R-:W-:-:S13]  /*2120*/  ISETP.GE.AND P5, PT, R17, UR7, PT ;  /* 0x0000000711007c0c */ /* 0x000fda000bfa6270 */
[----:B------:R-:W-:Y:S02]  /*2130*/  @P5 ISETP.NE.AND P6, PT, R17, UR7, PT ;  /* 0x0000000711005c0c */ /* 0x000fe4000bfc5270 */
[----:B------:R-:W2:Y:S02]  /*2140*/  @!P5 LDL.U8 R17, [R18+0x12d] ;  /* 0x00012d001211d983 */ /* 0x000ea40000100000 */
[----:B------:R-:W-:Y:S01]  /*2150*/  @P5 SEL R34, RZ, 0x800000, P6 ;  /* 0x00800000ff225807 */ /* 0x000fe20003000000 */
[----:B--2---:R-:W-:Y:S02]  /*2160*/  @!P5 IMAD.U32 R34, R17, 0x10000, RZ ;  /* 0x000100001122d824 */ /* 0x004fe400078e00ff */
[----:B------:R-:W-:-:S05]  /*2170*/  VIADD R17, R19, 0x2e ;  /* 0x0000002e13117836 */ /* 0x000fca0000000000 */
[----:B------:R-:W-:-:S13]  /*2180*/  ISETP.GE.AND P5, PT, R17, UR7, PT ;  /* 0x0000000711007c0c */ /* 0x000fda000bfa6270 */
[----:B------:R-:W-:Y:S02]  /*2190*/  @P5 ISETP.NE.AND P6, PT, R17, UR7, PT ;  /* 0x0000000711005c0c */ /* 0x000fe4000bfc5270 */
[----:B------:R-:W2:Y:S01]  /*21a0*/  @!P5 LDL.U8 R17, [R18+0x12e] ;  /* 0x00012e001211d983 */ /* 0x000ea20000100000 */
[----:B------:R-:W-:Y:S02]  /*21b0*/  LOP3.LUT R5, R5, R36, RZ, 0xfc, !PT ;  /* 0x0000002405057212 */ /* 0x000fe400078efcff */
[----:B------:R-:W-:Y:S01]  /*21c0*/  @P5 SEL R36, RZ, 0x8000, P6 ;  /* 0x00008000ff245807 */ /* 0x000fe20003000000 */
[----:B--2---:R-:W-:Y:S02]  /*21d0*/  @!P5 IMAD.SHL.U32 R36, R17, 0x100, RZ ;  /* 0x000001001124d824 */ /* 0x004fe400078e00ff */
[----:B------:R-:W-:-:S05]  /*21e0*/  VIADD R17, R19, 0x30 ;  /* 0x0000003013117836 */ /* 0x000fca0000000000 */
[----:B------:R-:W-:Y:S02]  /*21f0*/  ISETP.GE.AND P5, PT, R17, UR7, PT ;  /* 0x0000000711007c0c */ /* 0x000fe4000bfa6270 */
[----:B------:R-:W-:-:S11]  /*2200*/  LOP3.LUT R15, R36, R34, R15, 0xfe, !PT ;  /* 0x00000022240f7212 */ /* 0x000fd600078efe0f */
[----:B------:R-:W2:Y:S01]  /*2210*/  @!P5 LDL.U8 R34, [R18+0x130] ;  /* 0x000130001222d983 */ /* 0x000ea20000100000 */
[----:B------:R-:W-:Y:S01]  /*2220*/  @P5 ISETP.NE.AND P6, PT, R17, UR7, PT ;  /* 0x0000000711005c0c */ /* 0x000fe2000bfc5270 */
[----:B------:R-:W-:Y:S01]  /*2230*/  VIADD R36, R19, 0x31 ;  /* 0x0000003113247836 */ /* 0x000fe20000000000 */
[----:B---3--:R-:W-:Y:S02]  /*2240*/  LOP3.LUT R6, R6, R35, RZ, 0xfc, !PT ;  /* 0x0000002306067212 */ /* 0x008fe400078efcff */
[----:B------:R-:W-:Y:S02]  /*2250*/  @P5 SEL R17, RZ, 0x80000000, P6 ;  /* 0x80000000ff115807 */ /* 0x000fe40003000000 */
[----:B------:R-:W-:Y:S02]  /*2260*/  @P3 SEL R35, RZ, 0x80, P4 ;  /* 0x00000080ff233807 */ /* 0x000fe40002000000 */
[----:B------:R-:W-:-:S04]  /*2270*/  ISETP.GE.AND P4, PT, R36, UR7, PT ;  /* 0x0000000724007c0c */ /* 0x000fc8000bf86270 */
[----:B------:R-:W3:Y:S01]  /*2280*/  @!P3 LDL.U8 R35, [R18+0x11b] ;  /* 0x00011b001223b983 */ /* 0x000ee20000100000 */
[----:B------:R-:W-:Y:S02]  /*2290*/  VIADD R9, R8, 0x1f ;  /* 0x0000001f08097836 */ /* 0x000fe40000000000 */
[----:B--2---:R-:W-:Y:S02]  /*22a0*/  @!P5 IMAD.SHL.U32 R17, R34, 0x1000000, RZ ;  /* 0x010000002211d824 */ /* 0x004fe400078e00ff */
[----:B------:R-:W-:-:S05]  /*22b0*/  VIADD R34, R8, 0x27 ;  /* 0x0000002708227836 */ /* 0x000fca0000000000 */
[----:B------:R-:W-:Y:S02]  /*22c0*/  ISETP.GE.AND P3, PT, R34, UR7, PT ;  /* 0x0000000722007c0c */ /* 0x000fe4000bf66270 */
[----:B------:R-:W-:-:S04]  /*22d0*/  @P4 ISETP.NE.AND P5, PT, R36, UR7, PT ;  /* 0x0000000724004c0c */ /* 0x000fc8000bfa5270 */
[----:B------:R-:W-:-:S07]  /*22e0*/  @P4 SEL R8, RZ, 0x800000, P5 ;  /* 0x00800000ff084807 */ /* 0x000fce0002800000 */
[----:B------:R-:W-:Y:S02]  /*22f0*/  @P3 ISETP.NE.AND P5, PT, R34, UR7, PT ;  /* 0x0000000722003c0c */ /* 0x000fe4000bfa5270 */
[----:B------:R-:W2:Y:S01]  /*2300*/  @!P4 LDL.U8 R34, [R18+0x131] ;  /* 0x000131001222c983 */ /* 0x000ea20000100000 */
[----:B----4-:R-:W-:Y:S01]  /*2310*/  LOP3.LUT R7, R7, R32, RZ, 0xfc, !PT ;  /* 0x0000002007077212 */ /* 0x010fe200078efcff */
[----:B--2---:R-:W-:Y:S02]  /*2320*/  @!P4 IMAD.U32 R8, R34, 0x10000, RZ ;  /* 0x000100002208c824 */ /* 0x004fe400078e00ff */
[----:B------:R-:W-:-:S05]  /*2330*/  VIADD R34, R19, 0x32 ;  /* 0x0000003213227836 */ /* 0x000fca0000000000 */
[----:B------:R-:W-:-:S13]  /*2340*/  ISETP.GE.AND P4, PT, R34, UR7, PT ;  /* 0x0000000722007c0c */ /* 0x000fda000bf86270 */
[----:B------:R-:W2:Y:S01]  /*2350*/  @!P4 LDL.U8 R32, [R18+0x132] ;  /* 0x000132001220c983 */ /* 0x000ea20000100000 */
[----:B------:R-:W-:Y:S02]  /*2360*/  ISETP.GE.AND P2, PT, R9, UR7, PT ;  /* 0x0000000709007c0c */ /* 0x000fe4000bf46270 */
[----:B------:R-:W-:-:S04]  /*2370*/  @P4 ISETP.NE.AND P6, PT, R34, UR7, PT ;  /* 0x0000000722004c0c */ /* 0x000fc8000bfc5270 */
[----:B------:R-:W-:-:S07]  /*2380*/  @P4 SEL R34, RZ, 0x8000, P6 ;  /* 0x00008000ff224807 */ /* 0x000fce0003000000 */
[----:B------:R-:W-:Y:S02]  /*2390*/  @P2 ISETP.NE.AND P6, PT, R9, UR7, PT ;  /* 0x0000000709002c0c */ /* 0x000fe4000bfc5270 */
[----:B-----5:R-:W-:Y:S02]  /*23a0*/  LOP3.LUT R9, R31, R30, RZ, 0xfc, !PT ;  /* 0x0000001e1f097212 */ /* 0x020fe400078efcff */
[----:B------:R-:W-:-:S06]  /*23b0*/  @P2 SEL R30, RZ, 0x80, P6 ;  /* 0x00000080ff1e2807 */ /* 0x000fcc0003000000 */
[----:B------:R-:W4:Y:S01]  /*23c0*/  @!P2 LDL.U8 R30, [R18+0x11f] ;  /* 0x00011f00121ea983 */ /* 0x000f220000100000 */
[----:B------:R-:W-:-:S06]  /*23d0*/  @P1 SEL R31, RZ, 0x80, P0 ;  /* 0x00000080ff1f1807 */ /* 0x000fcc0000000000 */
[----:B------:R-:W5:Y:S01]  /*23e0*/  @!P1 LDL.U8 R31, [R18+0x123] ;  /* 0x00012300121f9983 */ /* 0x000f620000100000 */
[----:B--2---:R-:W-:Y:S02]  /*23f0*/  @!P4 IMAD.SHL.U32 R34, R32, 0x100, RZ ;  /* 0x000001002022c824 */ /* 0x004fe400078e00ff */
[----:B------:R-:W-:-:S03]  /*2400*/  VIADD R32, R19, 0x35 ;  /* 0x0000003513207836 */ /* 0x000fc60000000000 */
[----:B------:R-:W-:Y:S02]  /*2410*/  LOP3.LUT R17, R34, R8, R17, 0xfe, !PT ;  /* 0x0000000822117212 */ /* 0x000fe400078efe11 */
[----:B------:R-:W-:Y:S01]  /*2420*/  LOP3.LUT R8, R16, R33, RZ, 0xfc, !PT ;  /* 0x0000002110087212 */ /* 0x000fe200078efcff */
[C---:B------:R-:W-:Y:S02]  /*2430*/  VIADD R16, R19.reuse, 0x34 ;  /* 0x0000003413107836 */ /* 0x040fe40000000000 */
[----:B------:R-:W-:Y:S01]  /*2440*/  VIADD R34, R19, 0x36 ;  /* 0x0000003613227836 */ /* 0x000fe20000000000 */
[----:B------:R-:W-:Y:S02]  /*2450*/  ISETP.GE.AND P6, PT, R32, UR7, PT ;  /* 0x0000000720007c0c */ /* 0x000fe4000bfc6270 */
[----:B------:R-:W-:Y:S02]  /*2460*/  ISETP.GE.AND P4, PT, R16, UR7, PT ;  /* 0x0000000710007c0c */ /* 0x000fe4000bf86270 */
[----:B------:R-:W-:-:S09]  /*2470*/  ISETP.GE.AND P2, PT, R34, UR7, PT ;  /* 0x0000000722007c0c */ /* 0x000fd2000bf46270 */
[----:B------:R-:W-:Y:S02]  /*2480*/  @P6 ISETP.NE.AND P1, PT, R32, UR7, PT ;  /* 0x0000000720006c0c */ /* 0x000fe4000bf25270 */
[----:B------:R-:W2:Y:S01]  /*2490*/  @!P4 LDL.U8 R33, [R18+0x134] ;  /* 0x000134001221c983 */ /* 0x000ea20000100000 */
[----:B------:R-:W-:Y:S02]  /*24a0*/  @P3 SEL R32, RZ, 0x80, P5 ;  /* 0x00000080ff203807 */ /* 0x000fe40002800000 */
[----:B------:R-:W-:Y:S02]  /*24b0*/  @P2 ISETP.NE.AND P5, PT, R34, UR7, PT ;  /* 0x0000000722002c0c */ /* 0x000fe4000bfa5270 */
[----:B------:R-:W3:Y:S01]  /*24c0*/  @!P6 LDL.U8 R34, [R18+0x135] ;  /* 0x000135001222e983 */ /* 0x000ee20000100000 */
[----:B------:R-:W-:-:S03]  /*24d0*/  @P4 ISETP.NE.AND P0, PT, R16, UR7, PT ;  /* 0x0000000710004c0c */ /* 0x000fc6000bf05270 */
[----:B------:R-:W3:Y:S04]  /*24e0*/  @!P2 LDL.U8 R16, [R18+0x136] ;  /* 0x000136001210a983 */ /* 0x000ee80000100000 */
[----:B------:R-:W3:Y:S01]  /*24f0*/  @!P3 LDL.U8 R32, [R18+0x127] ;  /* 0x000127001220b983 */ /* 0x000ee20000100000 */
[----:B----4-:R-:W-:Y:S02]  /*2500*/  LOP3.LUT R11, R11, R30, RZ, 0xfc, !PT ;  /* 0x0000001e0b0b7212 */ /* 0x010fe400078efcff */
[----:B------:R-:W-:Y:S02]  /*2510*/  @P4 SEL R30, RZ, 0x80000000, P0 ;  /* 0x80000000ff1e4807 */ /* 0x000fe40000000000 */
[----:B-----5:R-:W-:Y:S01]  /*2520*/  LOP3.LUT R12, R12, R31, RZ, 0xfc, !PT ;  /* 0x0000001f0c0c7212 */ /* 0x020fe200078efcff */
[----:B--2---:R-:W-:Y:S01]  /*2530*/  @!P4 IMAD.SHL.U32 R30, R33, 0x1000000, RZ ;  /* 0x01000000211ec824 */ /* 0x004fe200078e00ff */
[----:B------:R-:W-:Y:S01]  /*2540*/  @P6 SEL R33, RZ, 0x800000, P1 ;  /* 0x00800000ff216807 */ /* 0x000fe20000800000 */
[----:B---3--:R-:W-:Y:S01]  /*2550*/  @!P6 IMAD.U32 R33, R34, 0x10000, RZ ;  /* 0x000100002221e824 */ /* 0x008fe200078e00ff */
[----:B------:R-:W-:Y:S01]  /*2560*/  @P2 SEL R34, RZ, 0x8000, P5 ;  /* 0x00008000ff222807 */ /* 0x000fe20002800000 */
[----:B------:R-:W-:-:S02]  /*2570*/  @!P2 IMAD.SHL.U32 R34, R16, 0x100, RZ ;  /* 0x000001001022a824 */ /* 0x000fc400078e00ff */
[----:B------:R-:W-:-:S05]  /*2580*/  VIADD R16, R19, 0x2b ;  /* 0x0000002b13107836 */ /* 0x000fca0000000000 */
[----:B------:R-:W-:Y:S02]  /*2590*/  ISETP.GE.AND P0, PT, R16, UR7, PT ;  /* 0x0000000710007c0c */ /* 0x000fe4000bf06270 */
[----:B------:R-:W-:Y:S01]  /*25a0*/  LOP3.LUT R30, R34, R33, R30, 0xfe, !PT ;  /* 0x00000021221e7212 */ /* 0x000fe200078efe1e */
[----:B------:R-:W-:-:S10]  /*25b0*/  VIADD R34, R19, 0x33 ;  /* 0x0000003313227836 */ /* 0x000fd40000000000 */
[----:B------:R-:W-:Y:S01]  /*25c0*/  @P0 ISETP.NE.AND P1, PT, R16, UR7, PT ;  /* 0x0000000710000c0c */ /* 0x000fe2000bf25270 */
[----:B------:R-:W-:-:S05]  /*25d0*/  VIADD R16, R19, 0x2f ;  /* 0x0000002f13107836 */ /* 0x000fca0000000000 */
[----:B------:R-:W-:Y:S02]  /*25e0*/  ISETP.GE.AND P2, PT, R16, UR7, PT ;  /* 0x0000000710007c0c */ /* 0x000fe4000bf46270 */
[----:B------:R-:W-:Y:S02]  /*25f0*/  @P0 SEL R33, RZ, 0x80, P1 ;  /* 0x00000080ff210807 */ /* 0x000fe40000800000 */
[----:B------:R-:W-:-:S04]  /*2600*/  ISETP.GE.AND P1, PT, R34, UR7, PT ;  /* 0x0000000722007c0c */ /* 0x000fc8000bf26270 */
[----:B------:R-:W2:Y:S05]  /*2610*/  @!P0 LDL.U8 R33, [R18+0x12b] ;  /* 0x00012b0012218983 */ /* 0x000eaa0000100000 */
[----:B------:R-:W-:Y:S01]  /*2620*/  @P2 ISETP.NE.AND P0, PT, R16, UR7, PT ;  /* 0x0000000710002c0c */ /* 0x000fe2000bf05270 */
[----:B------:R-:W-:-:S03]  /*2630*/  VIADD R16, R19, 0x37 ;  /* 0x0000003713107836 */ /* 0x000fc60000000000 */
[----:B------:R-:W-:Y:S02]  /*2640*/  @P1 ISETP.NE.AND P3, PT, R34, UR7, PT ;  /* 0x0000000722001c0c */ /* 0x000fe4000bf65270 */
[----:B------:R-:W-:Y:S02]  /*2650*/  @P2 SEL R34, RZ, 0x80, P0 ;  /* 0x00000080ff222807 */ /* 0x000fe40000000000 */
[----:B------:R-:W-:-:S04]  /*2660*/  ISETP.GE.AND P0, PT, R16, UR7, PT ;  /* 0x0000000710007c0c */ /* 0x000fc8000bf06270 */
[----:B------:R-:W3:Y:S09]  /*2670*/  @!P2 LDL.U8 R34, [R18+0x12f] ;  /* 0x00012f001222a983 */ /* 0x000ef20000100000 */
[----:B------:R-:W-:Y:S02]  /*2680*/  @P0 ISETP.NE.AND P2, PT, R16, UR7, PT ;  /* 0x0000000710000c0c */ /* 0x000fe4000bf45270 */
[----:B------:R-:W-:-:S02]  /*2690*/  @P1 SEL R16, RZ, 0x80, P3 ;  /* 0x00000080ff101807 */ /* 0x000fc40001800000 */
[----:B------:R-:W-:-:S04]  /*26a0*/  @P0 SEL R31, RZ, 0x80, P2 ;  /* 0x00000080ff1f0807 */ /* 0x000fc80001000000 */
[----:B------:R-:W4:Y:S04]  /*26b0*/  @!P1 LDL.U8 R16, [R18+0x133] ;  /* 0x0001330012109983 */ /* 0x000f280000100000 */
[----:B------:R-:W5:Y:S01]  /*26c0*/  @!P0 LDL.U8 R31, [R18+0x137] ;  /* 0x00013700121f8983 */ /* 0x000f620000100000 */
[----:B------:R-:W-:Y:S01]  /*26d0*/  LOP3.LUT R13, R13, R32, RZ, 0xfc, !PT ;  /* 0x000000200d0d7212 */ /* 0x000fe200078efcff */
[----:B------:R-:W-:-:S05]  /*26e0*/  VIADD R32, R19, 0x38 ;  /* 0x0000003813207836 */ /* 0x000fca0000000000 */
[----:B------:R-:W-:-:S13]  /*26f0*/  ISETP.GE.AND P2, PT, R32, UR7, PT ;  /* 0x0000000720007c0c */ /* 0x000fda000bf46270 */
[----:B------:R-:W-:Y:S01]  /*2700*/  @P2 ISETP.NE.AND P3, PT, R32, UR7, PT ;  /* 0x0000000720002c0c */ /* 0x000fe2000bf65270 */
[----:B------:R-:W-:-:S05]  /*2710*/  VIADD R32, R19, 0x39 ;  /* 0x0000003913207836 */ /* 0x000fca0000000000 */
[----:B------:R-:W-:Y:S02]  /*2720*/  ISETP.GE.AND P0, PT, R32, UR7, PT ;  /* 0x0000000720007c0c */ /* 0x000fe4000bf06270 */
[----:B------:R-:W-:Y:S01]  /*2730*/  LOP3.LUT R10, R10, R35, RZ, 0xfc, !PT ;  /* 0x000000230a0a7212 */ /* 0x000fe200078efcff */
[----:B------:R-:W-:-:S10]  /*2740*/  VIADD R35, R19, 0x3b ;  /* 0x0000003b13237836 */ /* 0x000fd40000000000 */
[----:B------:R-:W-:Y:S01]  /*2750*/  @P0 ISETP.NE.AND P5, PT, R32, UR7, PT ;  /* 0x0000000720000c0c */ /* 0x000fe2000bfa5270 */
[----:B------:R-:W-:Y:S01]  /*2760*/  VIADD R32, R19, 0x3a ;  /* 0x0000003a13207836 */ /* 0x000fe20000000000 */
[----:B------:R-:W-:-:S04]  /*2770*/  ISETP.GE.AND P1, PT, R35, UR7, PT ;  /* 0x0000000723007c0c */ /* 0x000fc8000bf26270 */
[----:B------:R-:W-:-:S13]  /*2780*/  ISETP.GE.AND P4, PT, R32, UR7, PT ;  /* 0x0000000720007c0c */ /* 0x000fda000bf86270 */
[----:B------:R-:W-:Y:S02]  /*2790*/  @P4 ISETP.NE.AND P6, PT, R32, UR7, PT ;  /* 0x0000000720004c0c */ /* 0x000fe4000bfc5270 */
[----:B------:R-:W-:Y:S02]  /*27a0*/  @P2 SEL R32, RZ, 0xff80, P3 ;  /* 0x0000ff80ff202807 */ /* 0x000fe40001800000 */
[----:B------:R-:W-:Y:S01]  /*27b0*/  @P1 ISETP.NE.AND P3, PT, R35, UR7, PT ;  /* 0x0000000723001c0c */ /* 0x000fe2000bf65270 */
[----:B------:R-:W-:-:S03]  /*27c0*/  VIADD R35, R19, 0x3c ;  /* 0x0000003c13237836 */ /* 0x000fc60000000000 */
[----:B------:R-:W3:Y:S02]  /*27d0*/  @!P2 LDL.U8 R32, [R18+0x138] ;  /* 0x000138001220a983 */ /* 0x000ee40000100000 */
[----:B------:R-:W-:Y:S02]  /*27e0*/  ISETP.GE.AND P2, PT, R35, UR7, PT ;  /* 0x0000000723007c0c */ /* 0x000fe4000bf46270 */
[----:B--2---:R-:W-:Y:S02]  /*27f0*/  LOP3.LUT R14, R14, R33, RZ, 0xfc, !PT ;  /* 0x000000210e0e7212 */ /* 0x004fe400078efcff */
[----:B------:R-:W-:-:S09]  /*2800*/  @P0 SEL R33, RZ, 0xff80, P5 ;  /* 0x0000ff80ff210807 */ /* 0x000fd20002800000 */
[----:B------:R-:W-:Y:S01]  /*2810*/  @P2 ISETP.NE.AND P5, PT, R35, UR7, PT ;  /* 0x0000000723002c0c */ /* 0x000fe2000bfa5270 */
[----:B------:R-:W-:Y:S01]  /*2820*/  VIADD R35, R19, 0x3d ;  /* 0x0000003d13237836 */ /* 0x000fe20000000000 */
[----:B------:R-:W2:Y:S04]  /*2830*/  @!P0 LDL.U8 R33, [R18+0x139] ;  /* 0x0001390012218983 */ /* 0x000ea80000100000 */
[----:B------:R-:W-:Y:S02]  /*2840*/  ISETP.GE.AND P0, PT, R35, UR7, PT ;  /* 0x0000000723007c0c */ /* 0x000fe4000bf06270 */
[----:B----4-:R-:W-:Y:S02]  /*2850*/  LOP3.LUT R16, R17, R16, RZ, 0xfc, !PT ;  /* 0x0000001011107212 */ /* 0x010fe400078efcff */
[----:B-----5:R-:W-:Y:S01]  /*2860*/  LOP3.LUT R17, R30, R31, RZ, 0xfc, !PT ;  /* 0x0000001f1e117212 */ /* 0x020fe200078efcff */
[----:B------:R-:W-:Y:S01]  /*2870*/  VIADD R31, R19, 0x3e ;  /* 0x0000003e131f7836 */ /* 0x000fe20000000000 */
[----:B------:R-:W-:-:S04]  /*2880*/  @P2 SEL R30, RZ, 0xff80, P5 ;  /* 0x0000ff80ff1e2807 */ /* 0x000fc80002800000 */
[----:B------:R-:W-:Y:S02]  /*2890*/  ISETP.GE.AND P5, PT, R31, UR7, PT ;  /* 0x000000071f007c0c */ /* 0x000fe4000bfa6270 */
[----:B---3--:R-:W-:Y:S01]  /*28a0*/  LOP3.LUT R15, R15, R34, RZ, 0xfc, !PT ;  /* 0x000000220f0f7212 */ /* 0x008fe200078efcff */
[----:B------:R-:W3:Y:S01]  /*28b0*/  @!P2 LDL.U8 R30, [R18+0x13c] ;  /* 0x00013c00121ea983 */ /* 0x000ee20000100000 */
[----:B------:R-:W-:Y:S02]  /*28c0*/  @P4 SEL R34, RZ, 0xff80, P6 ;  /* 0x0000ff80ff224807 */ /* 0x000fe40003000000 */
[----:B------:R-:W-:-:S07]  /*28d0*/  @P0 ISETP.NE.AND P6, PT, R35, UR7, PT ;  /* 0x0000000723000c0c */ /* 0x000fce000bfc5270 */
[----:B------:R-:W-:Y:S01]  /*28e0*/  @P5 ISETP.NE.AND P2, PT, R31, UR7, PT ;  /* 0x000000071f005c0c */ /* 0x000fe2000bf45270 */
[----:B------:R-:W-:Y:S01]  /*28f0*/  VIADD R31, R19, 0x3f ;  /* 0x0000003f131f7836 */ /* 0x000fe20000000000 */
[----:B------:R-:W-:-:S04]  /*2900*/  @P0 SEL R19, RZ, 0xff80, P6 ;  /* 0x0000ff80ff130807 */ /* 0x000fc80003000000 */
[----:B------:R-:W-:Y:S02]  /*2910*/  ISETP.GE.AND P6, PT, R31, UR7, PT ;  /* 0x000000071f007c0c */ /* 0x000fe4000bfc6270 */
[----:B------:R-:W4:Y:S01]  /*2920*/  @!P0 LDL.U8 R19, [R18+0x13d] ;  /* 0x00013d0012138983 */ /* 0x000f220000100000 */
[----:B------:R-:W-:-:S06]  /*2930*/  @P1 SEL R35, RZ, 0xff80, P3 ;  /* 0x0000ff80ff231807 */ /* 0x000fcc0001800000 */
[----:B------:R-:W5:Y:S04]  /*2940*/  @!P1 LDL.U8 R35, [R18+0x13b] ;  /* 0x00013b0012239983 */ /* 0x000f680000100000 */
[----:B------:R-:W-:Y:S02]  /*2950*/  @P6 ISETP.NE.AND P0, PT, R31, UR7, PT ;  /* 0x000000071f006c0c */ /* 0x000fe4000bf05270 */
[----:B------:R-:W-:Y:S02]  /*2960*/  @P4 PRMT R31, R34, 0x7610, R31 ;  /* 0x00007610221f4816 */ /* 0x000fe4000000001f */
[----:B------:R-:W-:Y:S02]  /*2970*/  @P5 SEL R34, RZ, 0xff80, P2 ;  /* 0x0000ff80ff225807 */ /* 0x000fe40001000000 */
[----:B------:R-:W-:-:S02]  /*2980*/  @P6 SEL R36, RZ, 0xff80, P0 ;  /* 0x0000ff80ff246807 */ /* 0x000fc40000000000 */
[----:B------:R-:W5:Y:S04]  /*2990*/  @!P4 LDL.U8 R31, [R18+0x13a] ;  /* 0x00013a00121fc983 */ /* 0x000f680000100000 */
[----:B------:R-:W5:Y:S04]  /*29a0*/  @!P5 LDL.U8 R34, [R18+0x13e] ;  /* 0x00013e001222d983 */ /* 0x000f680000100000 */
[----:B------:R-:W5:Y:S01]  /*29b0*/  @!P6 LDL.U8 R36, [R18+0x13f] ;  /* 0x00013f001224e983 */ /* 0x000f620000100000 */
[----:B------:R-:W-:Y:S01]  /*29c0*/  UIADD3 UR6, UPT, UPT, UR6, 0x10, URZ ;  /* 0x0000001006067890 */ /* 0x000fe2000fffe0ff */
[----:B------:R-:W-:-:S03]  /*29d0*/  R2UR UR14, R29 ;  /* 0x000000001d0e72ca */ /* 0x000fc600000e0000 */
[----:B------:R-:W-:-:S04]  /*29e0*/  USHF.R.S32.HI UR8, URZ, 0x1f, UR6 ;  /* 0x0000001fff087899 */ /* 0x000fc80008011406 */
[----:B------:R-:W-:-:S04]  /*29f0*/  ULEA.HI UR8, UR8, UR6, URZ, 0x6 ;  /* 0x0000000608087291 */ /* 0x000fc8000f8f30ff */
[----:B------:R-:W-:-:S04]  /*2a00*/  USHF.R.S32.HI UR8, URZ, 0x6, UR8 ;  /* 0x00000006ff087899 */ /* 0x000fc80008011408 */
[----:B------:R-:W-:-:S06]  /*2a10*/  UISETP.NE.AND UP0, UPT, UR14, UR8, UPT ;  /* 0x000000080e00728c */ /* 0x000fcc000bf05270 */
[----:B------:R-:W-:-:S05]  /*2a20*/  PLOP3.LUT P0, PT, PT, PT, UP0, 0x80, 0x8 ;  /* 0x000000000008781c */ /* 0x000fca0003f0f008 */
[----:B------:R-:W-:-:S04]  /*2a30*/  @!UP0 USHF.R.S32.HI UR6, URZ, 0x1f, UR7 ;  /* 0x0000001fff068899 */ /* 0x000fc80008011407 */
[----:B------:R-:W-:Y:S01]  /*2a40*/  @!UP0 USHF.R.U32.HI UR8, URZ, 0xd, UR6 ;  /* 0x0000000dff088899 */ /* 0x000fe20008011606 */
[----:B------:R0:W-:Y:S01]  /*2a50*/  STL.128 [R1+0x10], R8 ;  /* 0x0000100801007387 */ /* 0x0001e20000100c00 */
[----:B------:R-:W-:-:S04]  /*2a60*/  @!UP0 USHF.R.U32.HI UR14, URZ, 0x18, UR6 ;  /* 0x00000018ff0e8899 */ /* 0x000fc80008011606 */
[----:B0-----:R-:W-:Y:S01]  /*2a70*/  @!P0 IMAD.U32 R8, RZ, RZ, UR8 ;  /* 0x00000008ff088e24 */ /* 0x001fe2000f8e00ff */
[----:B------:R-:W-:Y:S02]  /*2a80*/  @!UP0 USHF.R.U64 UR8, UR7, 0xd, UR6 ;  /* 0x0000000d07088899 */ /* 0x000fe40008001206 */
[----:B------:R-:W-:-:S04]  /*2a90*/  @!UP0 USHF.R.U32.HI UR15, URZ, 0x5, UR6 ;  /* 0x00000005ff0f8899 */ /* 0x000fc80008011606 */
[----:B------:R-:W-:Y:S01]  /*2aa0*/  @!P0 IMAD.U32 R10, RZ, RZ, UR8 ;  /* 0x00000008ff0a8e24 */ /* 0x000fe2000f8e00ff */
[----:B------:R-:W-:Y:S01]  /*2ab0*/  @!UP0 USHF.L.U32 UR8, UR7, 0x3, URZ ;  /* 0x0000000307088899 */ /* 0x000fe200080006ff */
[----:B------:R0:W-:Y:S04]  /*2ac0*/  STL.128 [R1], R4 ;  /* 0x0000000401007387 */ /* 0x0001e80000100c00 */
[----:B------:R0:W-:Y:S01]  /*2ad0*/  STL.128 [R1+0x20], R12 ;  /* 0x0000200c01007387 */ /* 0x0001e20000100c00 */
[----:B--2---:R-:W-:Y:S01]  /*2ae0*/  @!P0 PRMT R33, R8, 0x7610, R33 ;  /* 0x0000761008218816 */ /* 0x004fe20000000021 */
[----:B------:R-:W-:Y:S01]  /*2af0*/  @!P0 IMAD.U32 R8, RZ, RZ, UR14 ;  /* 0x0000000eff088e24 */ /* 0x000fe2000f8e00ff */
[----:B------:R-:W-:-:S06]  /*2b00*/  @!UP0 USHF.R.U64 UR14, UR7, 0x15, UR6 ;  /* 0x00000015070e8899 */ /* 0x000fcc0008001206 */
[----:B------:R-:W-:Y:S01]  /*2b10*/  @!P0 IMAD.U32 R9, RZ, RZ, UR14 ;  /* 0x0000000eff098e24 */ /* 0x000fe2000f8e00ff */
[----:B------:R-:W-:Y:S02]  /*2b20*/  @!UP0 USHF.R.U64 UR14, UR7, 0x5, UR6 ;  /* 0x00000005070e8899 */ /* 0x000fe40008001206 */
[----:B------:R-:W-:Y:S01]  /*2b30*/  @!UP0 USHF.R.U64 UR6, UR7, 0x1d, UR6 ;  /* 0x0000001d07068899 */ /* 0x000fe20008001206 */
[----:B------:R-:W-:Y:S01]  /*2b40*/  IMAD.U32 R33, R33, 0x10000, RZ ;  /* 0x0001000021217824 */ /* 0x000fe200078e00ff */
[----:B------:R-:W-:-:S04]  /*2b50*/  @!P0 PRMT R32, R8, 0x7610, R32 ;  /* 0x0000761008208816 */ /* 0x000fc80000000020 */
[----:B------:R-:W-:Y:S02]  /*2b60*/  LOP3.LUT R8, R32, 0xffff, RZ, 0xc0, !PT ;  /* 0x0000ffff20087812 */ /* 0x000fe400078ec0ff */
[----:B------:R-:W-:-:S05]  /*2b70*/  LOP3.LUT R33, R33, 0xff0000, RZ, 0xc0, !PT ;  /* 0x00ff000021217812 */ /* 0x000fca00078ec0ff */
[----:B------:R-:W-:Y:S01]  /*2b80*/  IMAD R8, R8, 0x1000000, R33 ;  /* 0x0100000008087824 */ /* 0x000fe200078e0221 */
[----:B---3--:R-:W-:Y:S01]  /*2b90*/  @!P0 PRMT R30, R9, 0x7610, R30 ;  /* 0x00007610091e8816 */ /* 0x008fe2000000001e */
[----:B------:R-:W-:-:S03]  /*2ba0*/  @!P0 IMAD.U32 R9, RZ, RZ, UR15 ;  /* 0x0000000fff098e24 */ /* 0x000fc6000f8e00ff */
[----:B------:R-:W-:Y:S02]  /*2bb0*/  LOP3.LUT R30, R30, 0xffff, RZ, 0xc0, !PT ;  /* 0x0000ffff1e1e7812 */ /* 0x000fe400078ec0ff */
[----:B----4-:R-:W-:Y:S01]  /*2bc0*/  @!P0 PRMT R19, R10, 0x7610, R19 ;  /* 0x000076100a138816 */ /* 0x010fe20000000013 */
[----:B------:R-:W-:-:S04]  /*2bd0*/  @!P0 IMAD.U32 R10, RZ, RZ, UR14 ;  /* 0x0000000eff0a8e24 */ /* 0x000fc8000f8e00ff */
[----:B------:R-:W-:-:S05]  /*2be0*/  IMAD.U32 R19, R19, 0x10000, RZ ;  /* 0x0001000013137824 */ /* 0x000fca00078e00ff */
[----:B------:R-:W-:Y:S02]  /*2bf0*/  LOP3.LUT R19, R19, 0xff0000, RZ, 0xc0, !PT ;  /* 0x00ff000013137812 */ /* 0x000fe400078ec0ff */
[----:B-----5:R-:W-:Y:S01]  /*2c00*/  @!P0 PRMT R31, R9, 0x7610, R31 ;  /* 0x00007610091f8816 */ /* 0x020fe2000000001f */
[----:B------:R-:W-:Y:S01]  /*2c10*/  @!P0 IMAD.U32 R9, RZ, RZ, UR6 ;  /* 0x00000006ff098e24 */ /* 0x000fe2000f8e00ff */
[----:B------:R-:W-:Y:S01]  /*2c20*/  @!P0 PRMT R34, R10, 0x7610, R34 ;  /* 0x000076100a228816 */ /* 0x000fe20000000022 */
[----:B------:R-:W-:Y:S01]  /*2c30*/  @!P0 IMAD.U32 R10, RZ, RZ, UR8 ;  /* 0x00000008ff0a8e24 */ /* 0x000fe2000f8e00ff */
[----:B------:R-:W-:Y:S01]  /*2c40*/  LOP3.LUT R31, R31, 0xff, RZ, 0xc0, !PT ;  /* 0x000000ff1f1f7812 */ /* 0x000fe200078ec0ff */
[----:B------:R-:W-:Y:S01]  /*2c50*/  IMAD R19, R30, 0x1000000, R19 ;  /* 0x010000001e137824 */ /* 0x000fe200078e0213 */
[----:B------:R-:W-:Y:S02]  /*2c60*/  LOP3.LUT R34, R34, 0xff, RZ, 0xc0, !PT ;  /* 0x000000ff22227812 */ /* 0x000fe400078ec0ff */
[----:B------:R-:W-:-:S02]  /*2c70*/  @!P0 PRMT R35, R9, 0x7610, R35 ;  /* 0x0000761009238816 */ /* 0x000fc40000000023 */
[----:B------:R-:W-:Y:S01]  /*2c80*/  @!P0 PRMT R36, R10, 0x7610, R36 ;  /* 0x000076100a248816 */ /* 0x000fe20000000024 */
[----:B------:R-:W-:Y:S01]  /*2c90*/  IMAD R8, R31, 0x100, R8 ;  /* 0x000001001f087824 */ /* 0x000fe200078e0208 */
[----:B------:R-:W-:Y:S01]  /*2ca0*/  LOP3.LUT R35, R35, 0xff, RZ, 0xc0, !PT ;  /* 0x000000ff23237812 */ /* 0x000fe200078ec0ff */
[----:B------:R-:W-:Y:S01]  /*2cb0*/  IMAD R19, R34, 0x100, R19 ;  /* 0x0000010022137824 */ /* 0x000fe200078e0213 */
[----:B------:R-:W-:-:S03]  /*2cc0*/  LOP3.LUT R36, R36, 0xff, RZ, 0xc0, !PT ;  /* 0x000000ff24247812 */ /* 0x000fc600078ec0ff */
[----:B------:R-:W-:Y:S02]  /*2cd0*/  IMAD.IADD R18, R8, 0x1, R35 ;  /* 0x0000000108127824 */ /* 0x000fe400078e0223 */
[----:B------:R-:W-:-:S05]  /*2ce0*/  IMAD.IADD R19, R19, 0x1, R36 ;  /* 0x0000000113137824 */ /* 0x000fca00078e0224 */
[----:B------:R0:W-:Y:S01]  /*2cf0*/  STL.128 [R1+0x30], R16 ;  /* 0x0000301001007387 */ /* 0x0001e20000100c00 */
[----:B------:R-:W-:Y:S02]  /*2d00*/  IMAD.U32 R30, RZ, RZ, UR5 ;  /* 0x00000005ff1e7e24 */ /* 0x000fe4000f8e00ff */
[----:B------:R-:W-:-:S07]  /*2d10*/  IMAD.MOV.U32 R31, RZ, RZ, RZ ;  /* 0x000000ffff1f7224 */ /* 0x000fce00078e00ff */
.L_x_12:
[----:B0-----:R-:W2:Y:S04]  /*2d20*/  LDL.64 R6, [R30+0x10] ;  /* 0x000010001e067983 */ /* 0x001ea80000100a00 */
[----:B------:R-:W3:Y:S04]  /*2d30*/  LDL.128 R8, [R30+-0x28] ;  /* 0xffffd8001e087983 */ /* 0x000ee80000100c00 */
[----:B------:R-:W4:Y:S04]  /*2d40*/  LDL R15, [R30+-0x4] ;  /* 0xfffffc001e0f7983 */ /* 0x000f280000100800 */
[----:B------:R-:W5:Y:S04]  /*2d50*/  LDL R5, [R30+-0x18] ;  /* 0xffffe8001e057983 */ /* 0x000f680000100800 */
[----:B------:R-:W5:Y:S04]  /*2d60*/  LDL R12, [R30+0x8] ;  /* 0x000008001e0c7983 */ /* 0x000f680000100800 */
[----:B------:R-:W5:Y:S01]  /*2d70*/  LDL R13, [R30+0x4] ;  /* 0x000004001e0d7983 */ /* 0x000f620000100800 */
[----:B------:R-:W-:-:S05]  /*2d80*/  VIADD R31, R31, 0x4 ;  /* 0x000000041f1f7836 */ /* 0x000fca0000000000 */
[----:B------:R-:W-:Y:S02]  /*2d90*/  ISETP.NE.AND P0, PT, R31, 0x30, PT ;  /* 0x000000301f00780c */ /* 0x000fe40003f05270 */
[C-C-:B--2---:R-:W-:Y:S02]  /*2da0*/  SHF.L.W.U32.HI R16, R7.reuse, 0xf, R7.reuse ;  /* 0x0000000f07107819 */ /* 0x144fe40000010e07 */
[--C-:B------:R-:W-:Y:S02]  /*2db0*/  SHF.L.W.U32.HI R17, R7, 0xd, R7.reuse ;  /* 0x0000000d07117819 */ /* 0x100fe40000010e07 */
[----:B------:R-:W-:Y:S02]  /*2dc0*/  SHF.R.U32.HI R7, RZ, 0xa, R7 ;  /* 0x0000000aff077819 */ /* 0x000fe40000011607 */
[----:B---3--:R-:W-:Y:S02]  /*2dd0*/  SHF.L.W.U32.HI R19, R10, 0xe, R10 ;  /* 0x0000000e0a137819 */ /* 0x008fe40000010e0a */
[----:B------:R-:W-:-:S02]  /*2de0*/  LOP3.LUT R18, R7, R16, R17, 0x96, !PT ;  /* 0x0000001007127212 */ /* 0x000fc400078e9611 */
[C-C-:B------:R-:W-:Y:S02]  /*2df0*/  SHF.L.W.U32.HI R7, R6.reuse, 0xf, R6.reuse ;  /* 0x0000000f06077819 */ /* 0x140fe40000010e06 */
[--C-:B------:R-:W-:Y:S02]  /*2e00*/  SHF.L.W.U32.HI R16, R6, 0xd, R6.reuse ;  /* 0x0000000d06107819 */ /* 0x100fe40000010e06 */
[----:B------:R-:W-:Y:S02]  /*2e10*/  SHF.R.U32.HI R17, RZ, 0xa, R6 ;  /* 0x0000000aff117819 */ /* 0x000fe40000011606 */
[----:B------:R-:W-:Y:S02]  /*2e20*/  IADD3 R33, PT, PT, R9, R18, R14 ;  /* 0x0000001209217210 */ /* 0x000fe40007ffe00e */
[----:B------:R-:W-:Y:S02]  /*2e30*/  LOP3.LUT R7, R17, R7, R16, 0x96, !PT ;  /* 0x0000000711077212 */ /* 0x000fe400078e9610 */
[----:B------:R-:W-:-:S02]  /*2e40*/  SHF.L.W.U32.HI R14, R9, 0x19, R9 ;  /* 0x00000019090e7819 */ /* 0x000fc40000010e09 */
[--C-:B------:R-:W-:Y:S02]  /*2e50*/  SHF.L.W.U32.HI R16, R10, 0x19, R10.reuse ;  /* 0x000000190a107819 */ /* 0x100fe40000010e0a */
[----:B------:R-:W-:Y:S02]  /*2e60*/  SHF.R.U32.HI R18, RZ, 0x3, R10 ;  /* 0x00000003ff127819 */ /* 0x000fe4000001160a */
[--C-:B------:R-:W-:Y:S02]  /*2e70*/  SHF.L.W.U32.HI R17, R9, 0xe, R9.reuse ;  /* 0x0000000e09117819 */ /* 0x100fe40000010e09 */
[----:B------:R-:W-:Y:S02]  /*2e80*/  SHF.R.U32.HI R9, RZ, 0x3, R9 ;  /* 0x00000003ff097819 */ /* 0x000fe40000011609 */
[----:B------:R-:W-:Y:S02]  /*2e90*/  LOP3.LUT R16, R18, R16, R19, 0x96, !PT ;  /* 0x0000001012107212 */ /* 0x000fe400078e9613 */
[----:B------:R-:W-:-:S02]  /*2ea0*/  LOP3.LUT R14, R9, R14, R17, 0x96, !PT ;  /* 0x0000000e090e7212 */ /* 0x000fc400078e9611 */
[----:B----4-:R-:W-:Y:S01]  /*2eb0*/  IADD3 R7, PT, PT, R8, R7, R15 ;  /* 0x0000000708077210 */ /* 0x010fe20007ffe00f */
[----:B------:R-:W-:Y:S01]  /*2ec0*/  IMAD.IADD R9, R16, 0x1, R33 ;  /* 0x0000000110097824 */ /* 0x000fe200078e0221 */
[----:B-----5:R-:W-:-:S03]  /*2ed0*/  SHF.L.W.U32.HI R19, R5, 0xe, R5 ;  /* 0x0000000e05137819 */ /* 0x020fc60000010e05 */
[----:B------:R-:W-:Y:S01]  /*2ee0*/  IMAD.IADD R8, R14, 0x1, R7 ;  /* 0x000000010e087824 */ /* 0x000fe200078e0207 */
[C-C-:B------:R-:W-:Y:S02]  /*2ef0*/  SHF.L.W.U32.HI R16, R9.reuse, 0xf, R9.reuse ;  /* 0x0000000f09107819 */ /* 0x140fe40000010e09 */
[--C-:B------:R-:W-:Y:S02]  /*2f00*/  SHF.L.W.U32.HI R17, R9, 0xd, R9.reuse ;  /* 0x0000000d09117819 */ /* 0x100fe40000010e09 */
[----:B------:R-:W-:Y:S01]  /*2f10*/  SHF.R.U32.HI R18, RZ, 0xa, R9 ;  /* 0x0000000aff127819 */ /* 0x000fe20000011609 */
[----:B------:R-:W-:Y:S01]  /*2f20*/  STL.64 [R30+0x18], R8 ;  /* 0x000018081e007387 */ /* 0x000fe20000100a00 */
[C-C-:B------:R-:W-:Y:S02]  /*2f30*/  SHF.L.W.U32.HI R7, R8.reuse, 0xf, R8.reuse ;  /* 0x0000000f08077819 */ /* 0x140fe40000010e08 */
[--C-:B------:R-:W-:Y:S02]  /*2f40*/  SHF.L.W.U32.HI R14, R8, 0xd, R8.reuse ;  /* 0x0000000d080e7819 */ /* 0x100fe40000010e08 */
[----:B------:R-:W-:-:S02]  /*2f50*/  SHF.R.U32.HI R15, RZ, 0xa, R8 ;  /* 0x0000000aff0f7819 */ /* 0x000fc40000011608 */
[----:B------:R-:W-:Y:S02]  /*2f60*/  LOP3.LUT R17, R18, R16, R17, 0x96, !PT ;  /* 0x0000001012117212 */ /* 0x000fe400078e9611 */
[----:B------:R-:W-:Y:S02]  /*2f70*/  LOP3.LUT R7, R15, R7, R14, 0x96, !PT ;  /* 0x000000070f077212 */ /* 0x000fe400078e960e */
[----:B------:R-:W-:Y:S02]  /*2f80*/  SHF.L.W.U32.HI R18, R5, 0x19, R5 ;  /* 0x0000001905127819 */ /* 0x000fe40000010e05 */
[C-C-:B------:R-:W-:Y:S02]  /*2f90*/  SHF.L.W.U32.HI R14, R11.reuse, 0x19, R11.reuse ;  /* 0x000000190b0e7819 */ /* 0x140fe40000010e0b */
[--C-:B------:R-:W-:Y:S02]  /*2fa0*/  SHF.L.W.U32.HI R15, R11, 0xe, R11.reuse ;  /* 0x0000000e0b0f7819 */ /* 0x100fe40000010e0b */
[----:B------:R-:W-:-:S02]  /*2fb0*/  SHF.R.U32.HI R16, RZ, 0x3, R11 ;  /* 0x00000003ff107819 */ /* 0x000fc4000001160b */
[----:B------:R-:W-:Y:S02]  /*2fc0*/  SHF.R.U32.HI R5, RZ, 0x3, R5 ;  /* 0x00000003ff057819 */ /* 0x000fe40000011605 */
[----:B------:R-:W-:Y:S02]  /*2fd0*/  LOP3.LUT R14, R16, R14, R15, 0x96, !PT ;  /* 0x0000000e100e7212 */ /* 0x000fe400078e960f */
[----:B------:R-:W-:Y:S02]  /*2fe0*/  IADD3 R12, PT, PT, R11, R17, R12 ;  /* 0x000000110b0c7210 */ /* 0x000fe40007ffe00c */
[----:B------:R-:W-:Y:S02]  /*2ff0*/  LOP3.LUT R5, R5, R18, R19, 0x96, !PT ;  /* 0x0000001205057212 */ /* 0x000fe400078e9613 */
[----:B------:R-:W-:Y:S01]  /*3000*/  IADD3 R7, PT, PT, R10, R7, R13 ;  /* 0x000000070a077210 */ /* 0x000fe20007ffe00d */
[----:B------:R-:W-:Y:S02]  /*3010*/  VIADD R10, R30, 0x10 ;  /* 0x000000101e0a7836 */ /* 0x000fe40000000000 */
[----:B------:R-:W-:-:S02]  /*3020*/  IMAD.IADD R5, R5, 0x1, R12 ;  /* 0x0000000105057824 */ /* 0x000fc400078e020c */
[----:B------:R-:W-:Y:S02]  /*3030*/  IMAD.IADD R7, R14, 0x1, R7 ;  /* 0x000000010e077824 */ /* 0x000fe400078e0207 */
[----:B------:R-:W-:Y:S01]  /*3040*/  IMAD.MOV.U32 R14, RZ, RZ, R6 ;  /* 0x000000ffff0e7224 */ /* 0x000fe200078e0006 */
[----:B------:R-:W-:Y:S04]  /*3050*/  STL [R30+0x24], R5 ;  /* 0x000024051e007387 */ /* 0x000fe80000100800 */
[----:B------:R0:W-:Y:S02]  /*3060*/  STL [R30+0x20], R7 ;  /* 0x000020071e007387 */ /* 0x0001e40000100800 */
[----:B0-----:R-:W-:Y:S01]  /*3070*/  IMAD.MOV.U32 R30, RZ, RZ, R10 ;  /* 0x000000ffff1e7224 */ /* 0x001fe200078e000a */
[----:B------:R-:W-:Y:S06]  /*3080*/  @P0 BRA `(.L_x_12) ;  /* 0xfffffffc00240947 */ /* 0x000fec000383ffff */
[----:B------:R-:W2:Y:S04]  /*3090*/  LDL R19, [R1+0x4] ;  /* 0x0000040001137983 */ /* 0x000ea80000100800 */
[----:B------:R-:W3:Y:S04]  /*30a0*/  LDL.64 R6, [R1+0x8] ;  /* 0x0000080001067983 */ /* 0x000ee80000100a00 */
[----:B------:R-:W4:Y:S01]  /*30b0*/  LDL.128 R8, [R1+0x10] ;  /* 0x0000100001087983 */ /* 0x000f220000100c00 */
[C-C-:B------:R-:W-:Y:S01]  /*30c0*/  SHF.L.W.U32.HI R5, R25.reuse, 0x1a, R25.reuse ;  /* 0x0000001a19057819 */ /* 0x140fe20000010e19 */
[----:B------:R-:W0:Y:S01]  /*30d0*/  LDCU.128 UR16, c[0x3][URZ] ;  /* 0x00c00000ff1077ac */ /* 0x000e220008000c00 */
[----:B------:R-:W-:-:S02]  /*30e0*/  SHF.L.W.U32.HI R12, R25, 0x15, R25 ;  /* 0x00000015190c7819 */ /* 0x000fc40000010e19 */
[----:B------:R-:W-:Y:S01]  /*30f0*/  SHF.L.W.U32.HI R13, R25, 0x7, R25 ;  /* 0x00000007190d7819 */ /* 0x000fe20000010e19 */
[----:B------:R-:W1:Y:S03]  /*3100*/  LDCU UR6, c[0x0][0x388] ;  /* 0x00007100ff0677ac */ /* 0x000e660008000800 */
[----:B------:R-:W-:Y:S02]  /*3110*/  LOP3.LUT R5, R13, R5, R12, 0x96, !PT ;  /* 0x000000050d057212 */ /* 0x000fe400078e960c */
[----:B------:R-:W-:-:S04]  /*3120*/  LOP3.LUT R12, R27, R25, R26, 0xb8, !PT ;  /* 0x000000191b0c7212 */ /* 0x000fc800078eb81a */
[----:B------:R-:W-:Y:S02]  /*3130*/  IADD3 R5, PT, PT, R5, R12, R28 ;  /* 0x0000000c05057210 */ /* 0x000fe40007ffe01c */
[----:B------:R-:W5:Y:S01]  /*3140*/  LDL.128 R12, [R1+0x20] ;  /* 0x00002000010c7983 */ /* 0x000f620000100c00 */
[----:B------:R-:W-:Y:S02]  /*3150*/  LOP3.LUT R37, R22, R23, R21, 0xe8, !PT ;  /* 0x0000001716257212 */ /* 0x000fe400078ee815 */
[----:B0-----:R-:W-:-:S05]  /*3160*/  IADD3 R5, PT, PT, R4, UR16, R5 ;  /* 0x0000001004057c10 */ /* 0x001fca000fffe005 */
[----:B------:R-:W-:-:S05]  /*3170*/  IMAD.IADD R4, R5, 0x1, R24 ;  /* 0x0000000105047824 */ /* 0x000fca00078e0218 */
[C-C-:B------:R-:W-:Y:S02]  /*3180*/  SHF.L.W.U32.HI R16, R4.reuse, 0x1a, R4.reuse ;  /* 0x0000001a04107819 */ /* 0x140fe40000010e04 */
[C-C-:B------:R-:W-:Y:S02]  /*3190*/  SHF.L.W.U32.HI R17, R4.reuse, 0x15, R4.reuse ;  /* 0x0000001504117819 */ /* 0x140fe40000010e04 */
[----:B------:R-:W-:-:S04]  /*31a0*/  SHF.L.W.U32.HI R18, R4, 0x7, R4 ;  /* 0x0000000704127819 */ /* 0x000fc80000010e04 */
[----:B------:R-:W-:Y:S02]  /*31b0*/  LOP3.LUT R16, R18, R16, R17, 0x96, !PT ;  /* 0x0000001012107212 */ /* 0x000fe400078e9611 */
[----:B------:R-:W-:-:S04]  /*31c0*/  LOP3.LUT R17, R26, R4, R25, 0xb8, !PT ;  /* 0x000000041a117212 */ /* 0x000fc800078eb819 */
[----:B------:R-:W-:-:S04]  /*31d0*/  IADD3 R16, PT, PT, R16, R17, R27 ;  /* 0x0000001110107210 */ /* 0x000fc80007ffe01b */
[----:B--2---:R-:W-:-:S05]  /*31e0*/  IADD3 R16, PT, PT, R19, UR17, R16 ;  /* 0x0000001113107c10 */ /* 0x004fca000fffe010 */
[----:B------:R-:W-:-:S05]  /*31f0*/  IMAD.IADD R17, R16, 0x1, R23 ;  /* 0x0000000110117824 */ /* 0x000fca00078e0217 */
[C-C-:B------:R-:W-:Y:S02]  /*3200*/  SHF.L.W.U32.HI R18, R17.reuse, 0x1a, R17.reuse ;  /* 0x0000001a11127819 */ /* 0x140fe40000010e11 */
[C-C-:B------:R-:W-:Y:S02]  /*3210*/  SHF.L.W.U32.HI R19, R17.reuse, 0x15, R17.reuse ;  /* 0x0000001511137819 */ /* 0x140fe40000010e11 */
[----:B------:R-:W-:-:S04]  /*3220*/  SHF.L.W.U32.HI R30, R17, 0x7, R17 ;  /* 0x00000007111e7819 */ /* 0x000fc80000010e11 */
[----:B------:R-:W-:Y:S02]  /*3230*/  LOP3.LUT R19, R30, R18, R19, 0x96, !PT ;  /* 0x000000121e137212 */ /* 0x000fe400078e9613 */
[----:B------:R-:W-:-:S04]  /*3240*/  LOP3.LUT R18, R25, R17, R4, 0xb8, !PT ;  /* 0x0000001119127212 */ /* 0x000fc800078eb804 */
[----:B------:R-:W-:-:S04]  /*3250*/  IADD3 R19, PT, PT, R19, R18, R26 ;  /* 0x0000001213137210 */ /* 0x000fc80007ffe01a */
[----:B---3--:R-:W-:-:S05]  /*3260*/  IADD3 R35, PT, PT, R6, UR18, R19 ;  /* 0x0000001206237c10 */ /* 0x008fca000fffe013 */
[----:B------:R-:W-:-:S05]  /*3270*/  IMAD.IADD R33, R35, 0x1, R22 ;  /* 0x0000000123217824 */ /* 0x000fca00078e0216 */
[C-C-:B------:R-:W-:Y:S02]  /*3280*/  SHF.L.W.U32.HI R6, R33.reuse, 0x1a, R33.reuse ;  /* 0x0000001a21067819 */ /* 0x140fe40000010e21 */
[C-C-:B------:R-:W-:Y:S02]  /*3290*/  SHF.L.W.U32.HI R19, R33.reuse, 0x15, R33.reuse ;  /* 0x0000001521137819 */ /* 0x140fe40000010e21 */
[----:B------:R-:W-:-:S04]  /*32a0*/  SHF.L.W.U32.HI R18, R33, 0x7, R33 ;  /* 0x0000000721127819 */ /* 0x000fc80000010e21 */
[----:B------:R-:W-:Y:S02]  /*32b0*/  LOP3.LUT R6, R18, R6, R19, 0x96, !PT ;  /* 0x0000000612067212 */ /* 0x000fe400078e9613 */
[----:B------:R-:W-:-:S04]  /*32c0*/  LOP3.LUT R18, R4, R33, R17, 0xb8, !PT ;  /* 0x0000002104127212 */ /* 0x000fc800078eb811 */
[----:B------:R-:W-:-:S04]  /*32d0*/  IADD3 R6, PT, PT, R6, R18, R25 ;  /* 0x0000001206067210 */ /* 0x000fc80007ffe019 */
[----:B------:R-:W-:Y:S01]  /*32e0*/  IADD3 R34, PT, PT, R7, UR19, R6 ;  /* 0x0000001307227c10 */ /* 0x000fe2000fffe006 */
[----:B------:R-:W4:Y:S04]  /*32f0*/  LDCU.128 UR16, c[0x3][0x10] ;  /* 0x00c00200ff1077ac */ /* 0x000f280008000c00 */
[----:B------:R-:W-:-:S05]  /*3300*/  IMAD.IADD R6, R34, 0x1, R21 ;  /* 0x0000000122067824 */ /* 0x000fca00078e0215 */
[C-C-:B------:R-:W-:Y:S02]  /*3310*/  SHF.L.W.U32.HI R7, R6.reuse, 0x1a, R6.reuse ;  /* 0x0000001a06077819 */ /* 0x140fe40000010e06 */
[C-C-:B------:R-:W-:Y:S02]  /*3320*/  SHF.L.W.U32.HI R18, R6.reuse, 0x15, R6.reuse ;  /* 0x0000001506127819 */ /* 0x140fe40000010e06 */
[----:B------:R-:W-:-:S04]  /*3330*/  SHF.L.W.U32.HI R19, R6, 0x7, R6 ;  /* 0x0000000706137819 */ /* 0x000fc80000010e06 */
[----:B------:R-:W-:Y:S02]  /*3340*/  LOP3.LUT R7, R19, R7, R18, 0x96, !PT ;  /* 0x0000000713077212 */ /* 0x000fe400078e9612 */
[----:B------:R-:W-:-:S04]  /*3350*/  LOP3.LUT R18, R17, R6, R33, 0xb8, !PT ;  /* 0x0000000611127212 */ /* 0x000fc800078eb821 */
[----:B------:R-:W-:Y:S02]  /*3360*/  IADD3 R19, PT, PT, R7, R18, R4 ;  /* 0x0000001207137210 */ /* 0x000fe40007ffe004 */
[C-C-:B------:R-:W-:Y:S02]  /*3370*/  SHF.L.W.U32.HI R4, R21.reuse, 0x1e, R21.reuse ;  /* 0x0000001e15047819 */ /* 0x140fe40000010e15 */
[C-C-:B------:R-:W-:Y:S02]  /*3380*/  SHF.L.W.U32.HI R7, R21.reuse, 0x13, R21.reuse ;  /* 0x0000001315077819 */ /* 0x140fe40000010e15 */
[----:B------:R-:W-:Y:S02]  /*3390*/  SHF.L.W.U32.HI R18, R21, 0xa, R21 ;  /* 0x0000000a15127819 */ /* 0x000fe40000010e15 */
[----:B----4-:R-:W-:Y:S02]  /*33a0*/  IADD3 R19, PT, PT, R8, UR16, R19 ;  /* 0x0000001008137c10 */ /* 0x010fe4000fffe013 */
[----:B------:R-:W-:-:S04]  /*33b0*/  LOP3.LUT R4, R18, R4, R7, 0x96, !PT ;  /* 0x0000000412047212 */ /* 0x000fc800078e9607 */
[----:B------:R-:W-:-:S04]  /*33c0*/  IADD3 R37, PT, PT, R5, R4, R37 ;  /* 0x0000000405257210 */ /* 0x000fc80007ffe025 */
[----:B------:R-:W-:Y:S01]  /*33d0*/  LOP3.LUT R36, R21, R22, R37, 0xe8, !PT ;  /* 0x0000001615247212 */ /* 0x000fe200078ee825 */
[----:B------:R-:W-:-:S05]  /*33e0*/  IMAD.IADD R18, R37, 0x1, R19 ;  /* 0x0000000125127824 */ /* 0x000fca00078e0213 */
[C-C-:B------:R-:W-:Y:S02]  /*33f0*/  SHF.L.W.U32.HI R4, R18.reuse, 0x1a, R18.reuse ;  /* 0x0000001a12047819 */ /* 0x140fe40000010e12 */
[C-C-:B------:R-:W-:Y:S02]  /*3400*/  SHF.L.W.U32.HI R5, R18.reuse, 0x15, R18.reuse ;  /* 0x0000001512057819 */ /* 0x140fe40000010e12 */
[----:B------:R-:W-:-:S04]  /*3410*/  SHF.L.W.U32.HI R7, R18, 0x7, R18 ;  /* 0x0000000712077819 */ /* 0x000fc80000010e12 */
[----:B------:R-:W-:Y:S02]  /*3420*/  LOP3.LUT R4, R7, R4, R5, 0x96, !PT ;  /* 0x0000000407047212 */ /* 0x000fe400078e9605 */
[----:B------:R-:W-:Y:S02]  /*3430*/  LOP3.LUT R5, R33, R18, R6, 0xb8, !PT ;  /* 0x0000001221057212 */ /* 0x000fe400078eb806 */
[C---:B------:R-:W-:Y:S02]  /*3440*/  SHF.L.W.U32.HI R7, R37.reuse, 0xa, R37 ;  /* 0x0000000a25077819 */ /* 0x040fe40000010e25 */
[----:B------:R-:W-:Y:S02]  /*3450*/  IADD3 R30, PT, PT, R4, R5, R17 ;  /* 0x00000005041e7210 */ /* 0x000fe40007ffe011 */
[C-C-:B------:R-:W-:Y:S02]  /*3460*/  SHF.L.W.U32.HI R4, R37.reuse, 0x1e, R37.reuse ;  /* 0x0000001e25047819 */ /* 0x140fe40000010e25 */
[----:B------:R-:W-:-:S02]  /*3470*/  SHF.L.W.U32.HI R5, R37, 0x13, R37 ;  /* 0x0000001325057819 */ /* 0x000fc40000010e25 */
[----:B------:R-:W-:Y:S02]  /*3480*/  IADD3 R30, PT, PT, R9, UR17, R30 ;  /* 0x00000011091e7c10 */ /* 0x000fe4000fffe01e */
[----:B------:R-:W-:-:S04]  /*3490*/  LOP3.LUT R5, R7, R4, R5, 0x96, !PT ;  /* 0x0000000407057212 */ /* 0x000fc800078e9605 */
[----:B------:R-:W-:-:S05]  /*34a0*/  IADD3 R36, PT, PT, R16, R5, R36 ;  /* 0x0000000510247210 */ /* 0x000fca0007ffe024 */
[----:B------:R-:W-:-:S05]  /*34b0*/  IMAD.IADD R31, R36, 0x1, R30 ;  /* 0x00000001241f7824 */ /* 0x000fca00078e021e */
[C-C-:B------:R-:W-:Y:S02]  /*34c0*/  SHF.L.W.U32.HI R4, R31.reuse, 0x1a, R31.reuse ;  /* 0x0000001a1f047819 */ /* 0x140fe40000010e1f */
[C-C-:B------:R-:W-:Y:S02]  /*34d0*/  SHF.L.W.U32.HI R5, R31.reuse, 0x15, R31.reuse ;  /* 0x000000151f057819 */ /* 0x140fe40000010e1f */
[----:B------:R-:W-:-:S04]  /*34e0*/  SHF.L.W.U32.HI R7, R31, 0x7, R31 ;  /* 0x000000071f077819 */ /* 0x000fc80000010e1f */
[----:B------:R-:W-:Y:S02]  /*34f0*/  LOP3.LUT R4, R7, R4, R5, 0x96, !PT ;  /* 0x0000000407047212 */ /* 0x000fe400078e9605 */
[----:B------:R-:W-:Y:S02]  /*3500*/  LOP3.LUT R5, R6, R31, R18, 0xb8, !PT ;  /* 0x0000001f06057212 */ /* 0x000fe400078eb812 */
[--C-:B------:R-:W-:Y:S02]  /*3510*/  SHF.L.W.U32.HI R7, R36, 0xa, R36.reuse ;  /* 0x0000000a24077819 */ /* 0x100fe40000010e24 */
[----:B------:R-:W-:Y:S02]  /*3520*/  IADD3 R33, PT, PT, R4, R5, R33 ;  /* 0x0000000504217210 */ /* 0x000fe40007ffe021 */
[C-C-:B------:R-:W-:Y:S02]  /*3530*/  SHF.L.W.U32.HI R4, R36.reuse, 0x1e, R36.reuse ;  /* 0x0000001e24047819 */ /* 0x140fe40000010e24 */
[----:B------:R-:W-:-:S02]  /*3540*/  SHF.L.W.U32.HI R5, R36, 0x13, R36 ;  /* 0x0000001324057819 */ /* 0x000fc40000010e24 */
[----:B------:R-:W-:Y:S02]  /*3550*/  IADD3 R32, PT, PT, R10, UR18, R33 ;  /* 0x000000120a207c10 */ /* 0x000fe4000fffe021 */
[----:B------:R-:W-:Y:S02]  /*3560*/  LOP3.LUT R4, R7, R4, R5, 0x96, !PT ;  /* 0x0000000407047212 */ /* 0x000fe400078e9605 */
[----:B------:R-:W-:-:S04]  /*3570*/  LOP3.LUT R5, R37, R21, R36, 0xe8, !PT ;  /* 0x0000001525057212 */ /* 0x000fc800078ee824 */
[----:B------:R-:W-:-:S05]  /*3580*/  IADD3 R35, PT, PT, R35, R4, R5 ;  /* 0x0000000423237210 */ /* 0x000fca0007ffe005 */
[----:B------:R-:W-:-:S05]  /*3590*/  IMAD.IADD R33, R35, 0x1, R32 ;  /* 0x0000000123217824 */ /* 0x000fca00078e0220 */
[C-C-:B------:R-:W-:Y:S02]  /*35a0*/  SHF.L.W.U32.HI R4, R33.reuse, 0x1a, R33.reuse ;  /* 0x0000001a21047819 */ /* 0x140fe40000010e21 */
[C-C-:B------:R-:W-:Y:S02]  /*35b0*/  SHF.L.W.U32.HI R5, R33.reuse, 0x15, R33.reuse ;  /* 0x0000001521057819 */ /* 0x140fe40000010e21 */
[----:B------:R-:W-:Y:S02]  /*35c0*/  SHF.L.W.U32.HI R7, R33, 0x7, R33 ;  /* 0x0000000721077819 */ /* 0x000fe40000010e21 */
[----:B------:R-:W-:Y:S02]  /*35d0*/  LOP3.LUT R16, R18, R33, R31, 0xb8, !PT ;  /* 0x0000002112107212 */ /* 0x000fe400078eb81f */
[----:B------:R-:W-:Y:S02]  /*35e0*/  LOP3.LUT R5, R7, R4, R5, 0x96, !PT ;  /* 0x0000000407057212 */ /* 0x000fe400078e9605 */
[----:B------:R-:W-:-:S02]  /*35f0*/  SHF.L.W.U32.HI R4, R35, 0x1e, R35 ;  /* 0x0000001e23047819 */ /* 0x000fc40000010e23 */
[----:B------:R-:W-:Y:S02]  /*3600*/  IADD3 R16, PT, PT, R5, R16, R6 ;  /* 0x0000001005107210 */ /* 0x000fe40007ffe006 */
[C-C-:B------:R-:W-:Y:S02]  /*3610*/  SHF.L.W.U32.HI R5, R35.reuse, 0x13, R35.reuse ;  /* 0x0000001323057819 */ /* 0x140fe40000010e23 */
[----:B------:R-:W-:-:S04]  /*3620*/  SHF.L.W.U32.HI R6, R35, 0xa, R35 ;  /* 0x0000000a23067819 */ /* 0x000fc80000010e23 */
[----:B------:R-:W-:Y:S02]  /*3630*/  LOP3.LUT R8, R6, R4, R5, 0x96, !PT ;  /* 0x0000000406087212 */ /* 0x000fe400078e9605 */
[----:B------:R-:W2:Y:S01]  /*3640*/  LDL.128 R4, [R1+0x30] ;  /* 0x0000300001047983 */ /* 0x000ea20000100c00 */
[----:B------:R-:W-:Y:S02]  /*3650*/  LOP3.LUT R9, R36, R37, R35, 0xe8, !PT ;  /* 0x0000002524097212 */ /* 0x000fe400078ee823 */
[----:B------:R-:W-:Y:S01]  /*3660*/  IADD3 R16, PT, PT, R11, UR19, R16 ;  /* 0x000000130b107c10 */ /* 0x000fe2000fffe010 */
[----:B------:R-:W5:Y:S01]  /*3670*/  LDCU.128 UR16, c[0x3][0x20] ;  /* 0x00c00400ff1077ac */ /* 0x000f620008000c00 */
[----:B------:R-:W-:-:S04]  /*3680*/  IADD3 R9, PT, PT, R34, R8, R9 ;  /* 0x0000000822097210 */ /* 0x000fc80007ffe009 */
[C-C-:B------:R-:W-:Y:S02]  /*3690*/  SHF.L.W.U32.HI R10, R9.reuse, 0x1e, R9.reuse ;  /* 0x0000001e090a7819 */ /* 0x140fe40000010e09 */
[C-C-:B------:R-:W-:Y:S02]  /*36a0*/  SHF.L.W.U32.HI R11, R9.reuse, 0x13, R9.reuse ;  /* 0x00000013090b7819 */ /* 0x140fe40000010e09 */
[----:B------:R-:W-:-:S04]  /*36b0*/  SHF.L.W.U32.HI R8, R9, 0xa, R9 ;  /* 0x0000000a09087819 */ /* 0x000fc80000010e09 */
[----:B------:R-:W-:Y:S01]  /*36c0*/  LOP3.LUT R10, R8, R10, R11, 0x96, !PT ;  /* 0x0000000a080a7212 */ /* 0x000fe200078e960b */
[----:B------:R-:W-:-:S05]  /*36d0*/  IMAD.IADD R8, R9, 0x1, R16 ;  /* 0x0000000109087824 */ /* 0x000fca00078e0210 */
[C-C-:B------:R-:W-:Y:S02]  /*36e0*/  SHF.L.W.U32.HI R11, R8.reuse, 0x1a, R8.reuse ;  /* 0x0000001a080b7819 */ /* 0x140fe40000010e08 */
[C-C-:B------:R-:W-:Y:S02]  /*36f0*/  SHF.L.W.U32.HI R34, R8.reuse, 0x15, R8.reuse ;  /* 0x0000001508227819 */ /* 0x140fe40000010e08 */
[----:B------:R-:W-:-:S04]  /*3700*/  SHF.L.W.U32.HI R17, R8, 0x7, R8 ;  /* 0x0000000708117819 */ /* 0x000fc80000010e08 */
[----:B------:R-:W-:Y:S02]  /*3710*/  LOP3.LUT R11, R17, R11, R34, 0x96, !PT ;  /* 0x0000000b110b7212 */ /* 0x000fe400078e9622 */
[----:B------:R-:W-:Y:S02]  /*3720*/  LOP3.LUT R17, R31, R8, R33, 0xb8, !PT ;  /* 0x000000081f117212 */ /* 0x000fe400078eb821 */
[----:B------:R-:W-:Y:S02]  /*3730*/  LOP3.LUT R34, R35, R36, R9, 0xe8, !PT ;  /* 0x0000002423227212 */ /* 0x000fe400078ee809 */
[----:B------:R-:W-:Y:S02]  /*3740*/  IADD3 R17, PT, PT, R11, R17, R18 ;  /* 0x000000110b117210 */ /* 0x000fe40007ffe012 */
[----:B------:R-:W-:Y:S02]  /*3750*/  IADD3 R34, PT, PT, R19, R10, R34 ;  /* 0x0000000a13227210 */ /* 0x000fe40007ffe022 */
[----:B-----5:R-:W-:-:S02]  /*3760*/  IADD3 R17, PT, PT, R12, UR16, R17 ;  /* 0x000000100c117c10 */ /* 0x020fc4000fffe011 */
[----:B------:R-:W-:-:S03]  /*3770*/  LOP3.LUT R18, R9, R35, R34, 0xe8, !PT ;  /* 0x0000002309127212 */ /* 0x000fc600078ee822 */
        /* <DEDUP_REMOVED lines=38> */
[----:B------:R-:W3:Y:S01]  /*39e0*/  LDL.128 R8, [R1+0x40] ;  /* 0x0000400001087983 */ /* 0x000ee20000100c00 */
[----:B------:R-:W-:-:S04]  /*39f0*/  LOP3.LUT R13, R18, R34, R32, 0xe8, !PT ;  /* 0x00000022120d7212 */ /* 0x000fc800078ee820 */
[----:B------:R-:W-:Y:S02]  /*3a00*/  IADD3 R13, PT, PT, R16, R14, R13 ;  /* 0x0000000e100d7210 */ /* 0x000fe40007ffe00d */
[----:B------:R-:W-:Y:S01]  /*3a10*/  IADD3 R16, PT, PT, R15, UR19, R12 ;  /* 0x000000130f107c10 */ /* 0x000fe2000fffe00c */
[----:B------:R-:W2:Y:S01]  /*3a20*/  LDCU.128 UR16, c[0x3][0x30] ;  /* 0x00c00600ff1077ac */ /* 0x000ea20008000c00 */
[C-C-:B------:R-:W-:Y:S02]  /*3a30*/  SHF.L.W.U32.HI R14, R13.reuse, 0x1e, R13.reuse ;  /* 0x0000001e0d0e7819 */ /* 0x140fe40000010e0d */
[C-C-:B------:R-:W-:Y:S02]  /*3a40*/  SHF.L.W.U32.HI R15, R13.reuse, 0x13, R13.reuse ;  /* 0x000000130d0f7819 */ /* 0x140fe40000010e0d */
[--C-:B------:R-:W-:Y:S02]  /*3a50*/  SHF.L.W.U32.HI R12, R13, 0xa, R13.reuse ;  /* 0x0000000a0d0c7819 */ /* 0x100fe40000010e0d */
[----:B------:R-:W-:-:S02]  /*3a60*/  LOP3.LUT R18, R32, R18, R13, 0xe8, !PT ;  /* 0x0000001220127212 */ /* 0x000fc400078ee80d */
[----:B------:R-:W-:Y:S01]  /*3a70*/  LOP3.LUT R14, R12, R14, R15, 0x96, !PT ;  /* 0x0000000e0c0e7212 */ /* 0x000fe200078e960f */
[----:B------:R-:W-:-:S03]  /*3a80*/  IMAD.IADD R12, R13, 0x1, R16 ;  /* 0x000000010d0c7824 */ /* 0x000fc600078e0210 */
[----:B------:R-:W-:Y:S02]  /*3a90*/  IADD3 R18, PT, PT, R17, R14, R18 ;  /* 0x0000000e11127210 */ /* 0x000fe40007ffe012 */
[C-C-:B------:R-:W-:Y:S02]  /*3aa0*/  SHF.L.W.U32.HI R15, R12.reuse, 0x1a, R12.reuse ;  /* 0x0000001a0c0f7819 */ /* 0x140fe40000010e0c */
[C-C-:B------:R-:W-:Y:S02]  /*3ab0*/  SHF.L.W.U32.HI R34, R12.reuse, 0x15, R12.reuse ;  /* 0x000000150c227819 */ /* 0x140fe40000010e0c */
[----:B------:R-:W-:Y:S02]  /*3ac0*/  SHF.L.W.U32.HI R36, R12, 0x7, R12 ;  /* 0x000000070c247819 */ /* 0x000fe40000010e0c */
[----:B------:R-:W-:Y:S02]  /*3ad0*/  LOP3.LUT R32, R13, R32, R18, 0xe8, !PT ;  /* 0x000000200d207212 */ /* 0x000fe400078ee812 */
[----:B------:R-:W-:-:S02]  /*3ae0*/  LOP3.LUT R34, R36, R15, R34, 0x96, !PT ;  /* 0x0000000f24227212 */ /* 0x000fc400078e9622 */
        /* <DEDUP_REMOVED lines=26> */
[----:B------:R-:W-:-:S04]  /*3c90*/  SHF.L.W.U32.HI R5, R31, 0x13, R31 ;  /* 0x000000131f057819 */ /* 0x000fc80000010e1f */
[----:B------:R-:W-:-:S04]  /*3ca0*/  LOP3.LUT R4, R14, R4, R5, 0x96, !PT ;  /* 0x000000040e047212 */ /* 0x000fc800078e9605 */
[----:B------:R-:W-:Y:S02]  /*3cb0*/  IADD3 R34, PT, PT, R33, R4, R34 ;  /* 0x0000000421227210 */ /* 0x000fe40007ffe022 */
[----:B------:R-:W-:-:S05]  /*3cc0*/  IADD3 R33, PT, PT, R6, UR18, R35 ;  /* 0x0000001206217c10 */ /* 0x000fca000fffe023 */
        /* <DEDUP_REMOVED lines=10> */
[----:B------:R-:W-:Y:S02]  /*3d70*/  LOP3.LUT R6, R12, R5, R6, 0x96, !PT ;  /* 0x000000050c067212 */ /* 0x000fe400078e9606 */
[----:B------:R-:W2:Y:S01]  /*3d80*/  LDL.128 R12, [R1+0x50] ;  /* 0x00005000010c7983 */ /* 0x000ea20000100c00 */
[----:B------:R-:W-:-:S04]  /*3d90*/  LOP3.LUT R5, R31, R18, R34, 0xe8, !PT ;  /* 0x000000121f057212 */ /* 0x000fc800078ee822 */
[----:B------:R-:W-:Y:S02]  /*3da0*/  IADD3 R5, PT, PT, R16, R6, R5 ;  /* 0x0000000610057210 */ /* 0x000fe40007ffe005 */
[----:B------:R-:W-:Y:S01]  /*3db0*/  IADD3 R16, PT, PT, R7, UR19, R4 ;  /* 0x0000001307107c10 */ /* 0x000fe2000fffe004 */
[----:B------:R-:W3:Y:S01]  /*3dc0*/  LDCU.128 UR16, c[0x3][0x40] ;  /* 0x00c00800ff1077ac */ /* 0x000ee20008000c00 */
        /* <DEDUP_REMOVED lines=241> */
[----:B------:R-:W-:-:S04]  /*4ce0*/  LOP3.LUT R35, R32, R17, R10, 0xb8, !PT ;  /* 0x0000001120237212 */ /* 0x000fc800078eb80a */
[----:B------:R-:W-:Y:S02]  /*4cf0*/  IADD3 R35, PT, PT, R18, R35, R19 ;  /* 0x0000002312237210 */ /* 0x000fe40007ffe013 */
[----:B------:R-:W-:Y:S02]  /*4d00*/  LOP3.LUT R19, R34, R31, R9, 0xe8, !PT ;  /* 0x0000001f22137212 */ /* 0x000fe400078ee809 */
[----:B---3--:R-:W-:Y:S02]  /*4d10*/  IADD3 R18, PT, PT, R12, UR16, R35 ;  /* 0x000000100c127c10 */ /* 0x008fe4000fffe023 */
        /* <DEDUP_REMOVED lines=26> */
[----:B------:R-:W-:Y:S02]  /*4ec0*/  IADD3 R14, PT, PT, R14, UR18, R35 ;  /* 0x000000120e0e7c10 */ /* 0x000fe4000fffe023 */
[----:B------:R-:W-:-:S04]  /*4ed0*/  LOP3.LUT R8, R10, R8, R11, 0x96, !PT ;  /* 0x000000080a087212 */ /* 0x000fc800078e960b */
[----:B------:R-:W-:-:S04]  /*4ee0*/  IADD3 R33, PT, PT, R33, R8, R9 ;  /* 0x0000000821217210 */ /* 0x000fc80007ffe009 */
[C-C-:B------:R-:W-:Y:S01]  /*4ef0*/  SHF.L.W.U32.HI R34, R33.reuse, 0x1e, R33.reuse ;  /* 0x0000001e21227819 */ /* 0x140fe20000010e21 */
[C---:B------:R-:W-:Y:S01]  /*4f00*/  IMAD.IADD R35, R33.reuse, 0x1, R14 ;  /* 0x0000000121237824 */ /* 0x040fe200078e020e */
[C-C-:B------:R-:W-:Y:S02]  /*4f10*/  SHF.L.W.U32.HI R9, R33.reuse, 0x13, R33.reuse ;  /* 0x0000001321097819 */ /* 0x140fe40000010e21 */
[----:B------:R-:W-:Y:S02]  /*4f20*/  SHF.L.W.U32.HI R8, R33, 0xa, R33 ;  /* 0x0000000a21087819 */ /* 0x000fe40000010e21 */
[C---:B------:R-:W-:Y:S02]  /*4f30*/  SHF.L.W.U32.HI R10, R35.reuse, 0x7, R35 ;  /* 0x00000007230a7819 */ /* 0x040fe40000010e23 */
[----:B------:R-:W-:Y:S02]  /*4f40*/  LOP3.LUT R34, R8, R34, R9, 0x96, !PT ;  /* 0x0000002208227212 */ /* 0x000fe400078e9609 */
[----:B------:R-:W-:-:S02]  /*4f50*/  SHF.L.W.U32.HI R8, R35, 0x1a, R35 ;  /* 0x0000001a23087819 */ /* 0x000fc40000010e23 */
[----:B------:R-:W-:-:S04]  /*4f60*/  SHF.L.W.U32.HI R9, R35, 0x15, R35 ;  /* 0x0000001523097819 */ /* 0x000fc80000010e23 */
[----:B------:R-:W-:Y:S02]  /*4f70*/  LOP3.LUT R32, R10, R8, R9, 0x96, !PT ;  /* 0x000000080a207212 */ /* 0x000fe400078e9609 */
[----:B------:R-:W3:Y:S01]  /*4f80*/  LDL.128 R8, [R1+0xa0] ;  /* 0x0000a00001087983 */ /* 0x000ee20000100c00 */
[----:B------:R-:W-:Y:S02]  /*4f90*/  LOP3.LUT R12, R36, R35, R13, 0xb8, !PT ;  /* 0x00000023240c7212 */ /* 0x000fe400078eb80d */
[----:B------:R-:W-:Y:S02]  /*4fa0*/  LOP3.LUT R19, R30, R19, R33, 0xe8, !PT ;  /* 0x000000131e137212 */ /* 0x000fe400078ee821 */
[----:B------:R-:W-:Y:S02]  /*4fb0*/  IADD3 R32, PT, PT, R32, R12, R17 ;  /* 0x0000000c20207210 */ /* 0x000fe40007ffe011 */
[----:B------:R-:W-:Y:S02]  /*4fc0*/  IADD3 R12, PT, PT, R16, R34, R19 ;  /* 0x00000022100c7210 */ /* 0x000fe40007ffe013 */
[----:B------:R-:W-:Y:S01]  /*4fd0*/  IADD3 R17, PT, PT, R15, UR19, R32 ;  /* 0x000000130f117c10 */ /* 0x000fe2000fffe020 */
[----:B------:R-:W2:Y:S01]  /*4fe0*/  LDCU.128 UR16, c[0x3][0x90] ;  /* 0x00c01200ff1077ac */ /* 0x000ea20008000c00 */
[----:B------:R-:W-:-:S02]  /*4ff0*/  SHF.L.W.U32.HI R19, R12, 0x1e, R12 ;  /* 0x0000001e0c137819 */ /* 0x000fc40000010e0c */
[C-C-:B------:R-:W-:Y:S02]  /*5000*/  SHF.L.W.U32.HI R16, R12.reuse, 0x13, R12.reuse ;  /* 0x000000130c107819 */ /* 0x140fe40000010e0c */
[C-C-:B------:R-:W-:Y:S02]  /*5010*/  SHF.L.W.U32.HI R15, R12.reuse, 0xa, R12.reuse ;  /* 0x0000000a0c0f7819 */ /* 0x140fe40000010e0c */
[----:B------:R-:W-:Y:S02]  /*5020*/  LOP3.LUT R30, R33, R30, R12, 0xe8, !PT ;  /* 0x0000001e211e7212 */ /* 0x000fe400078ee80c */
[----:B------:R-:W-:Y:S01]  /*5030*/  LOP3.LUT R19, R15, R19, R16, 0x96, !PT ;  /* 0x000000130f137212 */ /* 0x000fe200078e9610 */
[----:B------:R-:W-:-:S03]  /*5040*/  IMAD.IADD R16, R12, 0x1, R17 ;  /* 0x000000010c107824 */ /* 0x000fc600078e0211 */
[----:B------:R-:W-:Y:S02]  /*5050*/  IADD3 R19, PT, PT, R18, R19, R30 ;  /* 0x0000001312137210 */ /* 0x000fe40007ffe01e */
[C-C-:B------:R-:W-:Y:S02]  /*5060*/  SHF.L.W.U32.HI R15, R16.reuse, 0x1a, R16.reuse ;  /* 0x0000001a100f7819 */ /* 0x140fe40000010e10 */
[C-C-:B------:R-:W-:Y:S02]  /*5070*/  SHF.L.W.U32.HI R32, R16.reuse, 0x15, R16.reuse ;  /* 0x0000001510207819 */ /* 0x140fe40000010e10 */
[----:B------:R-:W-:Y:S02]  /*5080*/  SHF.L.W.U32.HI R34, R16, 0x7, R16 ;  /* 0x0000000710227819 */ /* 0x000fe40000010e10 */
[----:B------:R-:W-:Y:S02]  /*5090*/  SHF.L.W.U32.HI R30, R19, 0xa, R19 ;  /* 0x0000000a131e7819 */ /* 0x000fe40000010e13 */
[----:B------:R-:W-:-:S02]  /*50a0*/  LOP3.LUT R15, R34, R15, R32, 0x96, !PT ;  /* 0x0000000f220f7212 */ /* 0x000fc400078e9620 */
[----:B------:R-:W-:-:S04]  /*50b0*/  LOP3.LUT R32, R13, R16, R35, 0xb8, !PT ;  /* 0x000000100d207212 */ /* 0x000fc800078eb823 */
[----:B------:R-:W-:Y:S02]  /*50c0*/  IADD3 R15, PT, PT, R15, R32, R36 ;  /* 0x000000200f0f7210 */ /* 0x000fe40007ffe024 */
[----:B------:R-:W-:Y:S02]  /*50d0*/  LOP3.LUT R32, R12, R33, R19, 0xe8, !PT ;  /* 0x000000210c207212 */ /* 0x000fe400078ee813 */
[----:B--2---:R-:W-:Y:S02]  /*50e0*/  IADD3 R18, PT, PT, R4, UR16, R15 ;  /* 0x0000001004127c10 */ /* 0x004fe4000fffe00f */
[C-C-:B------:R-:W-:Y:S02]  /*50f0*/  SHF.L.W.U32.HI R4, R19.reuse, 0x1e, R19.reuse ;  /* 0x0000001e13047819 */ /* 0x140fe40000010e13 */
[----:B------:R-:W-:-:S04]  /*5100*/  SHF.L.W.U32.HI R15, R19, 0x13, R19 ;  /* 0x00000013130f7819 */ /* 0x000fc80000010e13 */
        /* <DEDUP_REMOVED lines=9> */
[----:B------:R-:W-:Y:S02]  /*51a0*/  IADD3 R34, PT, PT, R4, R15, R13 ;  /* 0x0000000f04227210 */ /* 0x000fe40007ffe00d */
[C---:B------:R-:W-:Y:S02]  /*51b0*/  SHF.L.W.U32.HI R4, R32.reuse, 0x1e, R32 ;  /* 0x0000001e20047819 */ /* 0x040fe40000010e20 */
[----:B------:R-:W-:Y:S02]  /*51c0*/  IADD3 R5, PT, PT, R5, UR17, R34 ;  /* 0x0000001105057c10 */ /* 0x000fe4000fffe022 */
[C-C-:B------:R-:W-:Y:S02]  /*51d0*/  SHF.L.W.U32.HI R13, R32.reuse, 0x13, R32.reuse ;  /* 0x00000013200d7819 */ /* 0x140fe40000010e20 */
[C---:B------:R-:W-:Y:S01]  /*51e0*/  SHF.L.W.U32.HI R15, R32.reuse, 0xa, R32 ;  /* 0x0000000a200f7819 */ /* 0x040fe20000010e20 */
[----:B------:R-:W-:-:S03]  /*51f0*/  IMAD.IADD R31, R32, 0x1, R5 ;  /* 0x00000001201f7824 */ /* 0x000fc600078e0205 */
[----:B------:R-:W-:Y:S02]  /*5200*/  LOP3.LUT R13, R15, R4, R13, 0x96, !PT ;  /* 0x000000040f0d7212 */ /* 0x000fe400078e960d */
[C---:B------:R-:W-:Y:S02]  /*5210*/  SHF.L.W.U32.HI R4, R31.reuse, 0x1a, R31 ;  /* 0x0000001a1f047819 */ /* 0x040fe40000010e1f */
[----:B------:R-:W-:Y:S02]  /*5220*/  IADD3 R33, PT, PT, R14, R13, R33 ;  /* 0x0000000d0e217210 */ /* 0x000fe40007ffe021 */
        /* <DEDUP_REMOVED lines=10> */
[----:B------:R-:W-:Y:S02]  /*52d0*/  LOP3.LUT R4, R32, R19, R33, 0xe8, !PT ;  /* 0x0000001320047212 */ /* 0x000fe400078ee821 */
[----:B------:R-:W-:Y:S02]  /*52e0*/  IADD3 R6, PT, PT, R6, UR18, R35 ;  /* 0x0000001206067c10 */ /* 0x000fe4000fffe023 */
[----:B------:R-:W-:-:S04]  /*52f0*/  IADD3 R4, PT, PT, R17, R34, R4 ;  /* 0x0000002211047210 */ /* 0x000fc80007ffe004 */
[C-C-:B------:R-:W-:Y:S02]  /*5300*/  SHF.L.W.U32.HI R19, R4.reuse, 0x1e, R4.reuse ;  /* 0x0000001e04137819 */ /* 0x140fe40000010e04 */
[C-C-:B------:R-:W-:Y:S02]  /*5310*/  SHF.L.W.U32.HI R34, R4.reuse, 0x13, R4.reuse ;  /* 0x0000001304227819 */ /* 0x140fe40000010e04 */
[--C-:B------:R-:W-:Y:S02]  /*5320*/  SHF.L.W.U32.HI R17, R4, 0xa, R4.reuse ;  /* 0x0000000a04117819 */ /* 0x100fe40000010e04 */
        /* <DEDUP_REMOVED lines=9> */
[----:B------:R-:W-:Y:S02]  /*53c0*/  LOP3.LUT R34, R30, R17, R31, 0xb8, !PT ;  /* 0x000000111e227212 */ /* 0x000fe400078eb81f */
[--C-:B------:R-:W-:Y:S02]  /*53d0*/  LOP3.LUT R33, R4, R33, R19.reuse, 0xe8, !PT ;  /* 0x0000002104217212 */ /* 0x100fe400078ee813 */
[----:B------:R-:W-:Y:S02]  /*53e0*/  IADD3 R34, PT, PT, R35, R34, R16 ;  /* 0x0000002223227210 */ /* 0x000fe40007ffe010 */
[--C-:B------:R-:W-:Y:S02]  /*53f0*/  SHF.L.W.U32.HI R16, R19, 0x13, R19.reuse ;  /* 0x0000001313107819 */ /* 0x100fe40000010e13 */
[----:B------:R-:W-:Y:S01]  /*5400*/  IADD3 R35, PT, PT, R7, UR19, R34 ;  /* 0x0000001307237c10 */ /* 0x000fe2000fffe022 */
[----:B------:R-:W3:Y:S01]  /*5410*/  LDCU.128 UR16, c[0x3][0xa0] ;  /* 0x00c01400ff1077ac */ /* 0x000ee20008000c00 */
        /* <DEDUP_REMOVED lines=11> */
[C-C-:B------:R-:W-:Y:S02]  /*54d0*/  SHF.L.W.U32.HI R5, R18.reuse, 0x1e, R18.reuse ;  /* 0x0000001e12057819 */ /* 0x140fe40000010e12 */
[C-C-:B------:R-:W-:Y:S02]  /*54e0*/  SHF.L.W.U32.HI R30, R18.reuse, 0x13, R18.reuse ;  /* 0x00000013121e7819 */ /* 0x140fe40000010e12 */
[----:B------:R-:W-:-:S04]  /*54f0*/  SHF.L.W.U32.HI R7, R18, 0xa, R18 ;  /* 0x0000000a12077819 */ /* 0x000fc80000010e12 */
[----:B------:R-:W-:Y:S02]  /*5500*/  LOP3.LUT R5, R7, R5, R30, 0x96, !PT ;  /* 0x0000000507057212 */ /* 0x000fe400078e961e */
[----:B---3--:R-:W-:Y:S02]  /*5510*/  IADD3 R30, PT, PT, R8, UR16, R37 ;  /* 0x00000010081e7c10 */ /* 0x008fe4000fffe025 */
[----:B------:R-:W-:-:S03]  /*5520*/  IADD3 R33, PT, PT, R6, R5, R33 ;  /* 0x0000000506217210 */ /* 0x000fc60007ffe021 */
[----:B------:R-:W-:Y:S01]  /*5530*/  IMAD.IADD R37, R19, 0x1, R30 ;  /* 0x0000000113257824 */ /* 0x000fe200078e021e */
[C-C-:B------:R-:W-:Y:S02]  /*5540*/  SHF.L.W.U32.HI R32, R33.reuse, 0x1e, R33.reuse ;  /* 0x0000001e21207819 */ /* 0x140fe40000010e21 */
        /* <DEDUP_REMOVED lines=12> */
[----:B------:R-:W-:-:S02]  /*5610*/  IADD3 R9, PT, PT, R9, UR17, R8 ;  /* 0x0000001109097c10 */ /* 0x000fc4000fffe008 */
[C-C-:B------:R-:W-:Y:S02]  /*5620*/  SHF.L.W.U32.HI R19, R35.reuse, 0x1e, R35.reuse ;  /* 0x0000001e23137819 */ /* 0x140fe40000010e23 */
[----:B------:R-:W-:Y:S01]  /*5630*/  SHF.L.W.U32.HI R32, R35, 0x13, R35 ;  /* 0x0000001323207819 */ /* 0x000fe20000010e23 */
[----:B------:R-:W-:-:S05]  /*5640*/  IMAD.IADD R8, R18, 0x1, R9 ;  /* 0x0000000112087824 */ /* 0x000fca00078e0209 */
[C-C-:B------:R-:W-:Y:S02]  /*5650*/  SHF.L.W.U32.HI R31, R8.reuse, 0x1a, R8.reuse ;  /* 0x0000001a081f7819 */ /* 0x140fe40000010e08 */
[C-C-:B------:R-:W-:Y:S02]  /*5660*/  SHF.L.W.U32.HI R34, R8.reuse, 0x15, R8.reuse ;  /* 0x0000001508227819 */ /* 0x140fe40000010e08 */
[----:B------:R-:W-:-:S04]  /*5670*/  SHF.L.W.U32.HI R36, R8, 0x7, R8 ;  /* 0x0000000708247819 */ /* 0x000fc80000010e08 */
[----:B------:R-:W-:Y:S02]  /*5680*/  LOP3.LUT R34, R36, R31, R34, 0x96, !PT ;  /* 0x0000001f24227212 */ /* 0x000fe400078e9622 */
[----:B------:R-:W-:-:S04]  /*5690*/  LOP3.LUT R31, R16, R8, R37, 0xb8, !PT ;  /* 0x00000008101f7212 */ /* 0x000fc800078eb825 */
[----:B------:R-:W-:-:S04]  /*56a0*/  IADD3 R31, PT, PT, R34, R31, R17 ;  /* 0x0000001f221f7210 */ /* 0x000fc80007ffe011 */
[----:B------:R-:W-:-:S05]  /*56b0*/  IADD3 R10, PT, PT, R10, UR18, R31 ;  /* 0x000000120a0a7c10 */ /* 0x000fca000fffe01f */
        /* <DEDUP_REMOVED lines=8> */
[----:B------:R-:W2:Y:S01]  /*5740*/  LDCU.128 UR16, c[0x3][0xb0] ;  /* 0x00c01600ff1077ac */ /* 0x000ea20008000c00 */
        /* <DEDUP_REMOVED lines=9> */
[----:B------:R-:W-:-:S04]  /*57e0*/  LOP3.LUT R32, R33, R18, R35, 0xe8, !PT ;  /* 0x0000001221207212 */ /* 0x000fc800078ee823 */
[----:B------:R-:W-:-:S04]  /*57f0*/  IADD3 R32, PT, PT, R30, R19, R32 ;  /* 0x000000131e207210 */ /* 0x000fc80007ffe020 */
[C-C-:B------:R-:W-:Y:S02]  /*5800*/  SHF.L.W.U32.HI R19, R32.reuse, 0x13, R32.reuse ;  /* 0x0000001320137819 */ /* 0x140fe40000010e20 */
[--C-:B------:R-:W-:Y:S02]  /*5810*/  SHF.L.W.U32.HI R18, R32, 0xa, R32.reuse ;  /* 0x0000000a20127819 */ /* 0x100fe40000010e20 */
[--C-:B------:R-:W-:Y:S02]  /*5820*/  LOP3.LUT R33, R35, R33, R32.reuse, 0xe8, !PT ;  /* 0x0000002123217212 */ /* 0x100fe400078ee820 */
[----:B--2---:R-:W-:Y:S02]  /*5830*/  IADD3 R31, PT, PT, R12, UR16, R31 ;  /* 0x000000100c1f7c10 */ /* 0x004fe4000fffe01f */
        /* <DEDUP_REMOVED lines=20> */
[----:B------:R-:W-:Y:S02]  /*5980*/  SHF.L.W.U32.HI R10, R19, 0x7, R19 ;  /* 0x00000007130a7819 */ /* 0x000fe40000010e13 */
[----:B------:R-:W-:-:S02]  /*5990*/  LOP3.LUT R32, R12, R32, R33, 0xe8, !PT ;  /* 0x000000200c207212 */ /* 0x000fc400078ee821 */
[----:B------:R-:W-:Y:S02]  /*59a0*/  LOP3.LUT R8, R10, R8, R9, 0x96, !PT ;  /* 0x000000080a087212 */ /* 0x000fe400078e9609 */
[----:B------:R-:W-:Y:S02]  /*59b0*/  LOP3.LUT R9, R11, R19, R18, 0xb8, !PT ;  /* 0x000000130b097212 */ /* 0x000fe400078eb812 */
[C---:B------:R-:W-:Y:S02]  /*59c0*/  SHF.L.W.U32.HI R10, R33.reuse, 0xa, R33 ;  /* 0x0000000a210a7819 */ /* 0x040fe40000010e21 */
[----:B------:R-:W-:Y:S02]  /*59d0*/  IADD3 R17, PT, PT, R8, R9, R17 ;  /* 0x0000000908117210 */ /* 0x000fe40007ffe011 */
[----:B------:R-:W-:Y:S02]  /*59e0*/  SHF.L.W.U32.HI R8, R33, 0x1e, R33 ;  /* 0x0000001e21087819 */ /* 0x000fe40000010e21 */
[----:B------:R-:W-:-:S02]  /*59f0*/  IADD3 R14, PT, PT, R14, UR18, R17 ;  /* 0x000000120e0e7c10 */ /* 0x000fc4000fffe011 */
[----:B------:R-:W-:-:S03]  /*5a00*/  SHF.L.W.U32.HI R9, R33, 0x13, R33 ;  /* 0x0000001321097819 */ /* 0x000fc60000010e21 */
[----:B------:R-:W-:Y:S01]  /*5a10*/  IMAD.IADD R17, R33, 0x1, R14 ;  /* 0x0000000121117824 */ /* 0x000fe200078e020e */
[----:B------:R-:W-:-:S04]  /*5a20*/  LOP3.LUT R9, R10, R8, R9, 0x96, !PT ;  /* 0x000000080a097212 */ /* 0x000fc800078e9609 */
[----:B------:R-:W-:Y:S02]  /*5a30*/  IADD3 R32, PT, PT, R16, R9, R32 ;  /* 0x0000000910207210 */ /* 0x000fe40007ffe020 */
[C-C-:B------:R-:W-:Y:S02]  /*5a40*/  SHF.L.W.U32.HI R8, R17.reuse, 0x1a, R17.reuse ;  /* 0x0000001a11087819 */ /* 0x140fe40000010e11 */
[C-C-:B------:R-:W-:Y:S02]  /*5a50*/  SHF.L.W.U32.HI R9, R17.reuse, 0x15, R17.reuse ;  /* 0x0000001511097819 */ /* 0x140fe40000010e11 */
[----:B------:R-:W-:Y:S02]  /*5a60*/  SHF.L.W.U32.HI R10, R17, 0x7, R17 ;  /* 0x00000007110a7819 */ /* 0x000fe40000010e11 */
[----:B------:R-:W-:Y:S02]  /*5a70*/  LOP3.LUT R34, R18, R17, R19, 0xb8, !PT ;  /* 0x0000001112227212 */ /* 0x000fe400078eb813 */
[----:B------:R-:W-:-:S02]  /*5a80*/  LOP3.LUT R16, R10, R8, R9, 0x96, !PT ;  /* 0x000000080a107212 */ /* 0x000fc400078e9609 */
[C-C-:B------:R-:W-:Y:S02]  /*5a90*/  SHF.L.W.U32.HI R8, R32.reuse, 0x1e, R32.reuse ;  /* 0x0000001e20087819 */ /* 0x140fe40000010e20 */
[C-C-:B------:R-:W-:Y:S02]  /*5aa0*/  SHF.L.W.U32.HI R9, R32.reuse, 0x13, R32.reuse ;  /* 0x0000001320097819 */ /* 0x140fe40000010e20 */
[--C-:B------:R-:W-:Y:S02]  /*5ab0*/  SHF.L.W.U32.HI R10, R32, 0xa, R32.reuse ;  /* 0x0000000a200a7819 */ /* 0x100fe40000010e20 */
[----:B------:R-:W-:Y:S02]  /*5ac0*/  IADD3 R16, PT, PT, R16, R34, R11 ;  /* 0x0000002210107210 */ /* 0x000fe40007ffe00b */
[----:B------:R-:W-:Y:S02]  /*5ad0*/  LOP3.LUT R13, R10, R8, R9, 0x96, !PT ;  /* 0x000000080a0d7212 */ /* 0x000fe400078e9609 */
[----:B------:R-:W2:Y:S01]  /*5ae0*/  LDL.128 R8, [R1+0xd0] ;  /* 0x0000d00001087983 */ /* 0x000ea20000100c00 */
[----:B------:R-:W-:-:S02]  /*5af0*/  LOP3.LUT R12, R33, R12, R32, 0xe8, !PT ;  /* 0x0000000c210c7212 */ /* 0x000fc400078ee820 */
[----:B------:R-:W-:Y:S01]  /*5b00*/  IADD3 R15, PT, PT, R15, UR19, R16 ;  /* 0x000000130f0f7c10 */ /* 0x000fe2000fffe010 */
[----:B------:R-:W3:Y:S01]  /*5b10*/  LDCU.128 UR16, c[0x3][0xc0] ;  /* 0x00c01800ff1077ac */ /* 0x000ee20008000c00 */
[----:B------:R-:W-:-:S04]  /*5b20*/  IADD3 R12, PT, PT, R31, R13, R12 ;  /* 0x0000000d1f0c7210 */ /* 0x000fc80007ffe00c */
[C-C-:B------:R-:W-:Y:S02]  /*5b30*/  SHF.L.W.U32.HI R13, R12.reuse, 0x1e, R12.reuse ;  /* 0x0000001e0c0d7819 */ /* 0x140fe40000010e0c */
[C-C-:B------:R-:W-:Y:S02]  /*5b40*/  SHF.L.W.U32.HI R16, R12.reuse, 0x13, R12.reuse ;  /* 0x000000130c107819 */ /* 0x140fe40000010e0c */
[--C-:B------:R-:W-:Y:S02]  /*5b50*/  SHF.L.W.U32.HI R31, R12, 0xa, R12.reuse ;  /* 0x0000000a0c1f7819 */ /* 0x100fe40000010e0c */
[C---:B------:R-:W-:Y:S02]  /*5b60*/  LOP3.LUT R33, R32.reuse, R33, R12, 0xe8, !PT ;  /* 0x0000002120217212 */ /* 0x040fe400078ee80c */
[----:B------:R-:W-:Y:S01]  /*5b70*/  LOP3.LUT R13, R31, R13, R16, 0x96, !PT ;  /* 0x0000000d1f0d7212 */ /* 0x000fe200078e9610 */
[----:B------:R-:W-:-:S03]  /*5b80*/  IMAD.IADD R16, R32, 0x1, R15 ;  /* 0x0000000120107824 */ /* 0x000fc600078e020f */
[----:B------:R-:W-:Y:S02]  /*5b90*/  IADD3 R33, PT, PT, R30, R13, R33 ;  /* 0x0000000d1e217210 */ /* 0x000fe40007ffe021 */
[C-C-:B------:R-:W-:Y:S02]  /*5ba0*/  SHF.L.W.U32.HI R13, R16.reuse, 0x1a, R16.reuse ;  /* 0x0000001a100d7819 */ /* 0x140fe40000010e10 */
[C-C-:B------:R-:W-:Y:S02]  /*5bb0*/  SHF.L.W.U32.HI R30, R16.reuse, 0x15, R16.reuse ;  /* 0x00000015101e7819 */ /* 0x140fe40000010e10 */
[----:B------:R-:W-:-:S04]  /*5bc0*/  SHF.L.W.U32.HI R31, R16, 0x7, R16 ;  /* 0x00000007101f7819 */ /* 0x000fc80000010e10 */
[----:B------:R-:W-:Y:S02]  /*5bd0*/  LOP3.LUT R13, R31, R13, R30, 0x96, !PT ;  /* 0x0000000d1f0d7212 */ /* 0x000fe400078e961e */
[----:B------:R-:W-:-:S04]  /*5be0*/  LOP3.LUT R30, R19, R16, R17, 0xb8, !PT ;  /* 0x00000010131e7212 */ /* 0x000fc800078eb811 */
[----:B------:R-:W-:Y:S02]  /*5bf0*/  IADD3 R35, PT, PT, R13, R30, R18 ;  /* 0x0000001e0d237210 */ /* 0x000fe40007ffe012 */
[C---:B------:R-:W-:Y:S02]  /*5c00*/  SHF.L.W.U32.HI R13, R33.reuse, 0x1e, R33 ;  /* 0x0000001e210d7819 */ /* 0x040fe40000010e21 */
[----:B---3--:R-:W-:Y:S02]  /*5c10*/  IADD3 R35, PT, PT, R4, UR16, R35 ;  /* 0x0000001004237c10 */ /* 0x008fe4000fffe023 */
        /* <DEDUP_REMOVED lines=11> */
[----:B------:R-:W-:Y:S02]  /*5cd0*/  LOP3.LUT R13, R17, R4, R16, 0xb8, !PT ;  /* 0x00000004110d7212 */ /* 0x000fe400078eb810 */
[--C-:B------:R-:W-:Y:S02]  /*5ce0*/  SHF.L.W.U32.HI R18, R30, 0xa, R30.reuse ;  /* 0x0000000a1e127819 */ /* 0x100fe40000010e1e */
[----:B------:R-:W-:Y:S02]  /*5cf0*/  IADD3 R32, PT, PT, R14, R13, R19 ;  /* 0x0000000d0e207210 */ /* 0x000fe40007ffe013 */
[C---:B------:R-:W-:Y:S02]  /*5d00*/  SHF.L.W.U32.HI R13, R30.reuse, 0x1e, R30 ;  /* 0x0000001e1e0d7819 */ /* 0x040fe40000010e1e */
[----:B------:R-:W-:Y:S02]  /*5d10*/  IADD3 R32, PT, PT, R5, UR17, R32 ;  /* 0x0000001105207c10 */ /* 0x000fe4000fffe020 */
[----:B------:R-:W-:-:S03]  /*5d20*/  SHF.L.W.U32.HI R14, R30, 0x13, R30 ;  /* 0x000000131e0e7819 */ /* 0x000fc60000010e1e */
[----:B------:R-:W-:Y:S01]  /*5d30*/  IMAD.IADD R31, R33, 0x1, R32 ;  /* 0x00000001211f7824 */ /* 0x000fe200078e0220 */
[----:B------:R-:W-:-:S04]  /*5d40*/  LOP3.LUT R14, R18, R13, R14, 0x96, !PT ;  /* 0x0000000d120e7212 */ /* 0x000fc800078e960e */
[C-C-:B------:R-:W-:Y:S02]  /*5d50*/  SHF.L.W.U32.HI R5, R31.reuse, 0x1a, R31.reuse ;  /* 0x0000001a1f057819 */ /* 0x140fe40000010e1f */
[C-C-:B------:R-:W-:Y:S02]  /*5d60*/  SHF.L.W.U32.HI R12, R31.reuse, 0x15, R31.reuse ;  /* 0x000000151f0c7819 */ /* 0x140fe40000010e1f */
[----:B------:R-:W-:Y:S02]  /*5d70*/  SHF.L.W.U32.HI R13, R31, 0x7, R31 ;  /* 0x000000071f0d7819 */ /* 0x000fe40000010e1f */
[----:B------:R-:W-:Y:S02]  /*5d80*/  IADD3 R34, PT, PT, R15, R14, R34 ;  /* 0x0000000e0f227210 */ /* 0x000fe40007ffe022 */
[----:B------:R-:W-:Y:S02]  /*5d90*/  LOP3.LUT R14, R13, R5, R12, 0x96, !PT ;  /* 0x000000050d0e7212 */ /* 0x000fe400078e960c */
[----:B------:R-:W-:-:S02]  /*5da0*/  SHF.L.W.U32.HI R12, R34, 0x13, R34 ;  /* 0x00000013220c7819 */ /* 0x000fc40000010e22 */
[----:B------:R-:W-:Y:S02]  /*5db0*/  SHF.L.W.U32.HI R13, R34, 0xa, R34 ;  /* 0x0000000a220d7819 */ /* 0x000fe40000010e22 */
[----:B------:R-:W-:Y:S02]  /*5dc0*/  LOP3.LUT R15, R16, R31, R4, 0xb8, !PT ;  /* 0x0000001f100f7212 */ /* 0x000fe400078eb804 */
[----:B------:R-:W-:Y:S02]  /*5dd0*/  SHF.L.W.U32.HI R5, R34, 0x1e, R34 ;  /* 0x0000001e22057819 */ /* 0x000fe40000010e22 */
[----:B------:R-:W-:Y:S02]  /*5de0*/  IADD3 R17, PT, PT, R14, R15, R17 ;  /* 0x0000000f0e117210 */ /* 0x000fe40007ffe011 */
[----:B------:R-:W-:Y:S02]  /*5df0*/  LOP3.LUT R5, R13, R5, R12, 0x96, !PT ;  /* 0x000000050d057212 */ /* 0x000fe400078e960c */
[----:B------:R-:W3:Y:S01]  /*5e00*/  LDL.128 R12, [R1+0xe0] ;  /* 0x0000e000010c7983 */ /* 0x000ee20000100c00 */
[----:B------:R-:W-:-:S02]  /*5e10*/  IADD3 R6, PT, PT, R6, UR18, R17 ;  /* 0x0000001206067c10 */ /* 0x000fc4000fffe011 */
[----:B------:R-:W-:-:S04]  /*5e20*/  LOP3.LUT R18, R30, R33, R34, 0xe8, !PT ;  /* 0x000000211e127212 */ /* 0x000fc800078ee822 */
[----:B------:R-:W-:Y:S01]  /*5e30*/  IADD3 R17, PT, PT, R35, R5, R18 ;  /* 0x0000000523117210 */ /* 0x000fe20007ffe012 */
[----:B------:R-:W-:-:S03]  /*5e40*/  IMAD.IADD R18, R30, 0x1, R6 ;  /* 0x000000011e127824 */ /* 0x000fc600078e0206 */
[----:B------:R-:W-:Y:S02]  /*5e50*/  LOP3.LUT R30, R34, R30, R17, 0xe8, !PT ;  /* 0x0000001e221e7212 */ /* 0x000fe400078ee811 */
        /* <DEDUP_REMOVED lines=9> */
[----:B------:R-:W-:Y:S01]  /*5ef0*/  IADD3 R33, PT, PT, R7, UR19, R16 ;  /* 0x0000001307217c10 */ /* 0x000fe2000fffe010 */
[----:B------:R-:W2:Y:S01]  /*5f00*/  LDCU.128 UR16, c[0x3][0xd0] ;  /* 0x00c01a00ff1077ac */ /* 0x000ea20008000c00 */
[----:B------:R-:W-:-:S04]  /*5f10*/  LOP3.LUT R5, R19, R5, R36, 0x96, !PT ;  /* 0x0000000513057212 */ /* 0x000fc800078e9624 */
[----:B------:R-:W-:-:S04]  /*5f20*/  IADD3 R32, PT, PT, R32, R5, R30 ;  /* 0x0000000520207210 */ /* 0x000fc80007ffe01e */
[C-C-:B------:R-:W-:Y:S02]  /*5f30*/  SHF.L.W.U32.HI R5, R32.reuse, 0x1e, R32.reuse ;  /* 0x0000001e20057819 */ /* 0x140fe40000010e20 */
[C-C-:B------:R-:W-:Y:S02]  /*5f40*/  SHF.L.W.U32.HI R16, R32.reuse, 0x13, R32.reuse ;  /* 0x0000001320107819 */ /* 0x140fe40000010e20 */
[--C-:B------:R-:W-:Y:S02]  /*5f50*/  SHF.L.W.U32.HI R7, R32, 0xa, R32.reuse ;  /* 0x0000000a20077819 */ /* 0x100fe40000010e20 */
[----:B------:R-:W-:Y:S01]  /*5f60*/  LOP3.LUT R35, R17, R34, R32, 0xe8, !PT ;  /* 0x0000002211237212 */ /* 0x000fe200078ee820 */
[----:B------:R-:W-:Y:S01]  /*5f70*/  IMAD.IADD R34, R34, 0x1, R33 ;  /* 0x0000000122227824 */ /* 0x000fe200078e0221 */
[----:B------:R-:W-:-:S04]  /*5f80*/  LOP3.LUT R5, R7, R5, R16, 0x96, !PT ;  /* 0x0000000507057212 */ /* 0x000fc800078e9610 */
        /* <DEDUP_REMOVED lines=8> */
[C-C-:B------:R-:W-:Y:S02]  /*6010*/  SHF.L.W.U32.HI R5, R35.reuse, 0x13, R35.reuse ;  /* 0x0000001323057819 */ /* 0x140fe40000010e23 */
[----:B------:R-:W-:-:S04]  /*6020*/  SHF.L.W.U32.HI R4, R35, 0xa, R35 ;  /* 0x0000000a23047819 */ /* 0x000fc80000010e23 */
[----:B------:R-:W-:Y:S02]  /*6030*/  LOP3.LUT R30, R4, R30, R5, 0x96, !PT ;  /* 0x0000001e041e7212 */ /* 0x000fe400078e9605 */
[----:B------:R-:W4:Y:S01]  /*6040*/  LDL.128 R4, [R1+0xf0] ;  /* 0x0000f00001047983 */ /* 0x000f220000100c00 */
[----:B-1----:R-:W-:-:S04]  /*6050*/  UIADD3 UR6, UPT, UPT, UR6, 0x10, URZ ;  /* 0x0000001006067890 */ /* 0x002fc8000fffe0ff */
[----:B------:R-:W-:-:S04]  /*6060*/  USHF.R.S32.HI UR7, URZ, 0x1f, UR6 ;  /* 0x0000001fff077899 */ /* 0x000fc80008011406 */
[----:B------:R-:W-:-:S04]  /*6070*/  ULEA.HI UR7, UR7, UR6, URZ, 0x6 ;  /* 0x0000000607077291 */ /* 0x000fc8000f8f30ff */
[----:B------:R-:W-:-:S04]  /*6080*/  USHF.R.S32.HI UR7, URZ, 0x6, UR7 ;  /* 0x00000006ff077899 */ /* 0x000fc80008011407 */
[----:B------:R-:W-:-:S04]  /*6090*/  UISETP.LT.AND UP0, UPT, URZ, UR7, UPT ;  /* 0x00000007ff00728c */ /* 0x000fc8000bf01270 */
[----:B------:R-:W-:-:S06]  /*60a0*/  USEL UR7, URZ, UR7, !UP0 ;  /* 0x00000007ff077287 */ /* 0x000fcc000c000000 */
[C---:B------:R-:W-:Y:S01]  /*60b0*/  ISETP.NE.AND P0, PT, R29.reuse, UR7, PT ;  /* 0x000000071d007c0c */ /* 0x040fe2000bf05270 */
[----:B------:R-:W-:Y:S01]  /*60c0*/  VIADD R29, R29, 0x1 ;  /* 0x000000011d1d7836 */ /* 0x000fe20000000000 */
[----:B--2---:R-:W-:-:S05]  /*60d0*/  IADD3 R8, PT, PT, R8, UR16, R19 ;  /* 0x0000001008087c10 */ /* 0x004fca000fffe013 */
[----:B------:R-:W-:Y:S01]  /*60e0*/  IMAD.IADD R19, R17, 0x1, R8 ;  /* 0x0000000111137824 */ /* 0x000fe200078e0208 */
[----:B------:R-:W-:-:S04]  /*60f0*/  LOP3.LUT R17, R32, R17, R35, 0xe8, !PT ;  /* 0x0000001120117212 */ /* 0x000fc800078ee823 */
[C-C-:B------:R-:W-:Y:S02]  /*6100*/  SHF.L.W.U32.HI R16, R19.reuse, 0x1a, R19.reuse ;  /* 0x0000001a13107819 */ /* 0x140fe40000010e13 */
[C-C-:B------:R-:W-:Y:S02]  /*6110*/  SHF.L.W.U32.HI R37, R19.reuse, 0x15, R19.reuse ;  /* 0x0000001513257819 */ /* 0x140fe40000010e13 */
[----:B------:R-:W-:Y:S02]  /*6120*/  SHF.L.W.U32.HI R36, R19, 0x7, R19 ;  /* 0x0000000713247819 */ /* 0x000fe40000010e13 */
[----:B------:R-:W-:Y:S02]  /*6130*/  IADD3 R30, PT, PT, R33, R30, R17 ;  /* 0x0000001e211e7210 */ /* 0x000fe40007ffe011 */
[----:B------:R-:W-:Y:S02]  /*6140*/  LOP3.LUT R16, R36, R16, R37, 0x96, !PT ;  /* 0x0000001024107212 */ /* 0x000fe400078e9625 */
[----:B------:R-:W-:-:S02]  /*6150*/  LOP3.LUT R36, R18, R19, R34, 0xb8, !PT ;  /* 0x0000001312247212 */ /* 0x000fc400078eb822 */
[--C-:B------:R-:W-:Y:S02]  /*6160*/  SHF.L.W.U32.HI R17, R30, 0x1e, R30.reuse ;  /* 0x0000001e1e117819 */ /* 0x100fe40000010e1e */
[----:B------:R-:W-:Y:S02]  /*6170*/  IADD3 R16, PT, PT, R16, R36, R31 ;  /* 0x0000002410107210 */ /* 0x000fe40007ffe01f */
[----:B------:R-:W-:Y:S02]  /*6180*/  SHF.L.W.U32.HI R33, R30, 0xa, R30 ;  /* 0x0000000a1e217819 */ /* 0x000fe40000010e1e */
        /* <DEDUP_REMOVED lines=17> */
[----:B------:R-:W3:Y:S01]  /*62a0*/  LDCU.128 UR16, c[0x3][0xe0] ;  /* 0x00c01c00ff1077ac */ /* 0x000ee20008000c00 */
        /* <DEDUP_REMOVED lines=12> */
[C-C-:B------:R-:W-:Y:S02]  /*6370*/  SHF.L.W.U32.HI R8, R19.reuse, 0x1e, R19.reuse ;  /* 0x0000001e13087819 */ /* 0x140fe40000010e13 */
        /* <DEDUP_REMOVED lines=8> */
[----:B------:R-:W-:-:S04]  /*6400*/  SHF.L.W.U32.HI R33, R17, 0x7, R17 ;  /* 0x0000000711217819 */ /* 0x000fc80000010e11 */
[----:B------:R-:W-:Y:S02]  /*6410*/  LOP3.LUT R9, R33, R8, R9, 0x96, !PT ;  /* 0x0000000821097212 */ /* 0x000fe400078e9609 */
[----:B------:R-:W-:Y:S02]  /*6420*/  LOP3.LUT R8, R31, R17, R18, 0xb8, !PT ;  /* 0x000000111f087212 */ /* 0x000fe400078eb812 */
[----:B------:R-:W-:Y:S02]  /*6430*/  LOP3.LUT R33, R19, R30, R32, 0xe8, !PT ;  /* 0x0000001e13217212 */ /* 0x000fe400078ee820 */
[----:B------:R-:W-:Y:S02]  /*6440*/  IADD3 R34, PT, PT, R9, R8, R16 ;  /* 0x0000000809227210 */ /* 0x000fe40007ffe010 */
[C-C-:B------:R-:W-:Y:S02]  /*6450*/  SHF.L.W.U32.HI R8, R32.reuse, 0x1e, R32.reuse ;  /* 0x0000001e20087819 */ /* 0x140fe40000010e20 */
[----:B------:R-:W-:-:S02]  /*6460*/  SHF.L.W.U32.HI R9, R32, 0x13, R32 ;  /* 0x0000001320097819 */ /* 0x000fc40000010e20 */
[----:B------:R-:W-:Y:S02]  /*6470*/  SHF.L.W.U32.HI R16, R32, 0xa, R32 ;  /* 0x0000000a20107819 */ /* 0x000fe40000010e20 */
[----:B------:R-:W-:Y:S02]  /*6480*/  IADD3 R13, PT, PT, R13, UR17, R34 ;  /* 0x000000110d0d7c10 */ /* 0x000fe4000fffe022 */
[----:B------:R-:W-:-:S03]  /*6490*/  LOP3.LUT R9, R16, R8, R9, 0x96, !PT ;  /* 0x0000000810097212 */ /* 0x000fc600078e9609 */
[----:B------:R-:W-:Y:S01]  /*64a0*/  IMAD.IADD R8, R32, 0x1, R13 ;  /* 0x0000000120087824 */ /* 0x000fe200078e020d */
[----:B------:R-:W-:-:S04]  /*64b0*/  IADD3 R33, PT, PT, R10, R9, R33 ;  /* 0x000000090a217210 */ /* 0x000fc80007ffe021 */
[C-C-:B------:R-:W-:Y:S02]  /*64c0*/  SHF.L.W.U32.HI R9, R33.reuse, 0x1e, R33.reuse ;  /* 0x0000001e21097819 */ /* 0x140fe40000010e21 */
[C-C-:B------:R-:W-:Y:S02]  /*64d0*/  SHF.L.W.U32.HI R10, R33.reuse, 0x13, R33.reuse ;  /* 0x00000013210a7819 */ /* 0x140fe40000010e21 */
[----:B------:R-:W-:Y:S02]  /*64e0*/  SHF.L.W.U32.HI R16, R33, 0xa, R33 ;  /* 0x0000000a21107819 */ /* 0x000fe40000010e21 */
[----:B------:R-:W-:Y:S02]  /*64f0*/  SHF.L.W.U32.HI R30, R8, 0x7, R8 ;  /* 0x00000007081e7819 */ /* 0x000fe40000010e08 */
[----:B------:R-:W-:Y:S02]  /*6500*/  LOP3.LUT R10, R16, R9, R10, 0x96, !PT ;  /* 0x00000009100a7212 */ /* 0x000fe400078e960a */
[----:B------:R-:W-:-:S02]  /*6510*/  SHF.L.W.U32.HI R9, R8, 0x1a, R8 ;  /* 0x0000001a08097819 */ /* 0x000fc40000010e08 */
[----:B------:R-:W-:Y:S02]  /*6520*/  SHF.L.W.U32.HI R16, R8, 0x15, R8 ;  /* 0x0000001508107819 */ /* 0x000fe40000010e08 */
[----:B------:R-:W-:Y:S02]  /*6530*/  LOP3.LUT R19, R32, R19, R33, 0xe8, !PT ;  /* 0x0000001320137212 */ /* 0x000fe400078ee821 */
[----:B------:R-:W-:Y:S02]  /*6540*/  LOP3.LUT R16, R30, R9, R16, 0x96, !PT ;  /* 0x000000091e107212 */ /* 0x000fe400078e9610 */
[----:B------:R-:W-:Y:S02]  /*6550*/  LOP3.LUT R9, R18, R8, R17, 0xb8, !PT ;  /* 0x0000000812097212 */ /* 0x000fe400078eb811 */
[----:B------:R-:W-:Y:S02]  /*6560*/  IADD3 R10, PT, PT, R11, R10, R19 ;  /* 0x0000000a0b0a7210 */ /* 0x000fe40007ffe013 */
[----:B------:R-:W-:-:S02]  /*6570*/  IADD3 R9, PT, PT, R16, R9, R31 ;  /* 0x0000000910097210 */ /* 0x000fc40007ffe01f */
[--C-:B------:R-:W-:Y:S02]  /*6580*/  SHF.L.W.U32.HI R11, R10, 0x1e, R10.reuse ;  /* 0x0000001e0a0b7819 */ /* 0x100fe40000010e0a */
[----:B------:R-:W-:Y:S02]  /*6590*/  IADD3 R14, PT, PT, R14, UR18, R9 ;  /* 0x000000120e0e7c10 */ /* 0x000fe4000fffe009 */
[C-C-:B------:R-:W-:Y:S02]  /*65a0*/  SHF.L.W.U32.HI R16, R10.reuse, 0x13, R10.reuse ;  /* 0x000000130a107819 */ /* 0x140fe40000010e0a */
[----:B------:R-:W-:Y:S01]  /*65b0*/  SHF.L.W.U32.HI R19, R10, 0xa, R10 ;  /* 0x0000000a0a137819 */ /* 0x000fe20000010e0a */
[C---:B------:R-:W-:Y:S01]  /*65c0*/  IMAD.IADD R9, R33.reuse, 0x1, R14 ;  /* 0x0000000121097824 */ /* 0x040fe200078e020e */
[----:B------:R-:W-:Y:S02]  /*65d0*/  LOP3.LUT R32, R33, R32, R10, 0xe8, !PT ;  /* 0x0000002021207212 */ /* 0x000fe400078ee80a */
[----:B------:R-:W-:-:S02]  /*65e0*/  LOP3.LUT R11, R19, R11, R16, 0x96, !PT ;  /* 0x0000000b130b7212 */ /* 0x000fc400078e9610 */
[C-C-:B------:R-:W-:Y:S02]  /*65f0*/  SHF.L.W.U32.HI R16, R9.reuse, 0x1a, R9.reuse ;  /* 0x0000001a09107819 */ /* 0x140fe40000010e09 */
[C-C-:B------:R-:W-:Y:S02]  /*6600*/  SHF.L.W.U32.HI R19, R9.reuse, 0x15, R9.reuse ;  /* 0x0000001509137819 */ /* 0x140fe40000010e09 */
[----:B------:R-:W-:Y:S02]  /*6610*/  SHF.L.W.U32.HI R30, R9, 0x7, R9 ;  /* 0x00000007091e7819 */ /* 0x000fe40000010e09 */
[----:B------:R-:W-:Y:S02]  /*6620*/  IADD3 R11, PT, PT, R12, R11, R32 ;  /* 0x0000000b0c0b7210 */ /* 0x000fe40007ffe020 */
[----:B------:R-:W-:Y:S02]  /*6630*/  LOP3.LUT R19, R30, R16, R19, 0x96, !PT ;  /* 0x000000101e137212 */ /* 0x000fe400078e9613 */
[----:B------:R-:W-:-:S02]  /*6640*/  LOP3.LUT R16, R17, R9, R8, 0xb8, !PT ;  /* 0x0000000911107212 */ /* 0x000fc400078eb808 */
[C-C-:B------:R-:W-:Y:S02]  /*6650*/  LOP3.LUT R33, R10.reuse, R33, R11.reuse, 0xe8, !PT ;  /* 0x000000210a217212 */ /* 0x140fe400078ee80b */
[----:B------:R-:W-:Y:S02]  /*6660*/  IADD3 R18, PT, PT, R19, R16, R18 ;  /* 0x0000001013127210 */ /* 0x000fe40007ffe012 */
[--C-:B------:R-:W-:Y:S02]  /*6670*/  SHF.L.W.U32.HI R16, R11, 0x1e, R11.reuse ;  /* 0x0000001e0b107819 */ /* 0x100fe40000010e0b */
[----:B------:R-:W-:Y:S01]  /*6680*/  IADD3 R15, PT, PT, R15, UR19, R18 ;  /* 0x000000130f0f7c10 */ /* 0x000fe2000fffe012 */
[----:B------:R-:W4:Y:S01]  /*6690*/  LDCU.128 UR16, c[0x3][0xf0] ;  /* 0x00c01e00ff1077ac */ /* 0x000f220008000c00 */
[C-C-:B------:R-:W-:Y:S02]  /*66a0*/  SHF.L.W.U32.HI R19, R11.reuse, 0x13, R11.reuse ;  /* 0x000000130b137819 */ /* 0x140fe40000010e0b */
[----:B------:R-:W-:Y:S01]  /*66b0*/  SHF.L.W.U32.HI R18, R11, 0xa, R11 ;  /* 0x0000000a0b127819 */ /* 0x000fe20000010e0b */
[----:B------:R-:W-:-:S03]  /*66c0*/  IMAD.IADD R12, R10, 0x1, R15 ;  /* 0x000000010a0c7824 */ /* 0x000fc600078e020f */
[----:B------:R-:W-:Y:S02]  /*66d0*/  LOP3.LUT R16, R18, R16, R19, 0x96, !PT ;  /* 0x0000001012107212 */ /* 0x000fe400078e9613 */
[C-C-:B------:R-:W-:Y:S02]  /*66e0*/  SHF.L.W.U32.HI R18, R12.reuse, 0x1a, R12.reuse ;  /* 0x0000001a0c127819 */ /* 0x140fe40000010e0c */
[C-C-:B------:R-:W-:Y:S02]  /*66f0*/  SHF.L.W.U32.HI R19, R12.reuse, 0x15, R12.reuse ;  /* 0x000000150c137819 */ /* 0x140fe40000010e0c */
[----:B------:R-:W-:Y:S02]  /*6700*/  SHF.L.W.U32.HI R30, R12, 0x7, R12 ;  /* 0x000000070c1e7819 */ /* 0x000fe40000010e0c */
[----:B------:R-:W-:Y:S02]  /*6710*/  IADD3 R16, PT, PT, R13, R16, R33 ;  /* 0x000000100d107210 */ /* 0x000fe40007ffe021 */
[----:B------:R-:W-:-:S02]  /*6720*/  LOP3.LUT R30, R30, R18, R19, 0x96, !PT ;  /* 0x000000121e1e7212 */ /* 0x000fc400078e9613 */
[----:B------:R-:W-:Y:S02]  /*6730*/  LOP3.LUT R31, R8, R12, R9, 0xb8, !PT ;  /* 0x0000000c081f7212 */ /* 0x000fe400078eb809 */
[C-C-:B------:R-:W-:Y:S02]  /*6740*/  SHF.L.W.U32.HI R13, R16.reuse, 0x1e, R16.reuse ;  /* 0x0000001e100d7819 */ /* 0x140fe40000010e10 */
[C-C-:B------:R-:W-:Y:S02]  /*6750*/  SHF.L.W.U32.HI R18, R16.reuse, 0x13, R16.reuse ;  /* 0x0000001310127819 */ /* 0x140fe40000010e10 */
[----:B------:R-:W-:Y:S02]  /*6760*/  SHF.L.W.U32.HI R19, R16, 0xa, R16 ;  /* 0x0000000a10137819 */ /* 0x000fe40000010e10 */
[----:B------:R-:W-:Y:S02]  /*6770*/  IADD3 R31, PT, PT, R30, R31, R17 ;  /* 0x0000001f1e1f7210 */ /* 0x000fe40007ffe011 */
[----:B------:R-:W-:-:S02]  /*6780*/  LOP3.LUT R13, R19, R13, R18, 0x96, !PT ;  /* 0x0000000d130d7212 */ /* 0x000fc400078e9612 */
[----:B------:R-:W-:Y:S02]  /*6790*/  LOP3.LUT R17, R11, R10, R16, 0xe8, !PT ;  /* 0x0000000a0b117212 */ /* 0x000fe400078ee810 */
[----:B----4-:R-:W-:Y:S02]  /*67a0*/  IADD3 R4, PT, PT, R4, UR16, R31 ;  /* 0x0000001004047c10 */ /* 0x010fe4000fffe01f */
[----:B------:R-:W-:-:S03]  /*67b0*/  IADD3 R17, PT, PT, R14, R13, R17 ;  /* 0x0000000d0e117210 */ /* 0x000fc60007ffe011 */
[----:B------:R-:W-:Y:S01]  /*67c0*/  IMAD.IADD R13, R11, 0x1, R4 ;  /* 0x000000010b0d7824 */ /* 0x000fe200078e0204 */
[C-C-:B------:R-:W-:Y:S02]  /*67d0*/  SHF.L.W.U32.HI R10, R17.reuse, 0x1e, R17.reuse ;  /* 0x0000001e110a7819 */ /* 0x140fe40000010e11 */
[--C-:B------:R-:W-:Y:S01]  /*67e0*/  SHF.L.W.U32.HI R19, R17, 0x13, R17.reuse ;  /* 0x0000001311137819 */ /* 0x100fe20000010e11 */
[----:B------:R-:W-:Y:S01]  /*67f0*/  IMAD.IADD R28, R13, 0x1, R28 ;  /* 0x000000010d1c7824 */ /* 0x000fe200078e021c */
[----:B------:R-:W-:Y:S02]  /*6800*/  SHF.L.W.U32.HI R14, R17, 0xa, R17 ;  /* 0x0000000a110e7819 */ /* 0x000fe40000010e11 */
[C-C-:B------:R-:W-:Y:S02]  /*6810*/  SHF.L.W.U32.HI R18, R13.reuse, 0x1a, R13.reuse ;  /* 0x0000001a0d127819 */ /* 0x140fe40000010e0d */
[C-C-:B------:R-:W-:Y:S02]  /*6820*/  SHF.L.W.U32.HI R31, R13.reuse, 0x15, R13.reuse ;  /* 0x000000150d1f7819 */ /* 0x140fe40000010e0d */
[----:B------:R-:W-:-:S02]  /*6830*/  SHF.L.W.U32.HI R30, R13, 0x7, R13 ;  /* 0x000000070d1e7819 */ /* 0x000fc40000010e0d */
[----:B------:R-:W-:Y:S02]  /*6840*/  LOP3.LUT R10, R14, R10, R19, 0x96, !PT ;  /* 0x0000000a0e0a7212 */ /* 0x000fe400078e9613 */
[----:B------:R-:W-:Y:S02]  /*6850*/  LOP3.LUT R11, R16, R11, R17, 0xe8, !PT ;  /* 0x0000000b100b7212 */ /* 0x000fe400078ee811 */
[----:B------:R-:W-:Y:S02]  /*6860*/  LOP3.LUT R31, R30, R18, R31, 0x96, !PT ;  /* 0x000000121e1f7212 */ /* 0x000fe400078e961f */
[----:B------:R-:W-:Y:S02]  /*6870*/  LOP3.LUT R14, R9, R13, R12, 0xb8, !PT ;  /* 0x0000000d090e7212 */ /* 0x000fe400078eb80c */
[----:B------:R-:W-:Y:S02]  /*6880*/  IADD3 R10, PT, PT, R15, R10, R11 ;  /* 0x0000000a0f0a7210 */ /* 0x000fe40007ffe00b */
[----:B------:R-:W-:-:S02]  /*6890*/  IADD3 R18, PT, PT, R31, R14, R8 ;  /* 0x0000000e1f127210 */ /* 0x000fc40007ffe008 */
[C-C-:B------:R-:W-:Y:S02]  /*68a0*/  SHF.L.W.U32.HI R8, R10.reuse, 0x1e, R10.reuse ;  /* 0x0000001e0a087819 */ /* 0x140fe40000010e0a */
[C-C-:B------:R-:W-:Y:S02]  /*68b0*/  SHF.L.W.U32.HI R11, R10.reuse, 0x13, R10.reuse ;  /* 0x000000130a0b7819 */ /* 0x140fe40000010e0a */
[----:B------:R-:W-:Y:S02]  /*68c0*/  SHF.L.W.U32.HI R14, R10, 0xa, R10 ;  /* 0x0000000a0a0e7819 */ /* 0x000fe40000010e0a */
[----:B------:R-:W-:Y:S02]  /*68d0*/  IADD3 R5, PT, PT, R5, UR17, R18 ;  /* 0x0000001105057c10 */ /* 0x000fe4000fffe012 */
[----:B------:R-:W-:Y:S02]  /*68e0*/  LOP3.LUT R11, R14, R8, R11, 0x96, !PT ;  /* 0x000000080e0b7212 */ /* 0x000fe400078e960b */
[----:B------:R-:W-:Y:S01]  /*68f0*/  LOP3.LUT R8, R17, R16, R10, 0xe8, !PT ;  /* 0x0000001011087212 */ /* 0x000fe200078ee80a */
[----:B------:R-:W-:-:S03]  /*6900*/  IMAD.IADD R16, R16, 0x1, R5 ;  /* 0x0000000110107824 */ /* 0x000fc600078e0205 */
[----:B------:R-:W-:Y:S01]  /*6910*/  IADD3 R11, PT, PT, R4, R11, R8 ;  /* 0x0000000b040b7210 */ /* 0x000fe20007ffe008 */
[C---:B------:R-:W-:Y:S01]  /*6920*/  IMAD.IADD R27, R16.reuse, 0x1, R27 ;  /* 0x00000001101b7824 */ /* 0x040fe200078e021b */
[C-C-:B------:R-:W-:Y:S02]  /*6930*/  SHF.L.W.U32.HI R14, R16.reuse, 0x1a, R16.reuse ;  /* 0x0000001a100e7819 */ /* 0x140fe40000010e10 */
[C---:B------:R-:W-:Y:S01]  /*6940*/  SHF.L.W.U32.HI R19, R16.reuse, 0x15, R16 ;  /* 0x0000001510137819 */ /* 0x040fe20000010e10 */
[C---:B------:R-:W-:Y:S01]  /*6950*/  IMAD.IADD R24, R11.reuse, 0x1, R24 ;  /* 0x000000010b187824 */ /* 0x040fe200078e0218 */
[----:B------:R-:W-:Y:S02]  /*6960*/  SHF.L.W.U32.HI R18, R16, 0x7, R16 ;  /* 0x0000000710127819 */ /* 0x000fe40000010e10 */
[----:B------:R-:W-:Y:S02]  /*6970*/  SHF.L.W.U32.HI R4, R11, 0x1e, R11 ;  /* 0x0000001e0b047819 */ /* 0x000fe40000010e0b */
[----:B------:R-:W-:-:S02]  /*6980*/  LOP3.LUT R14, R18, R14, R19, 0x96, !PT ;  /* 0x0000000e120e7212 */ /* 0x000fc400078e9613 */
[----:B------:R-:W-:Y:S02]  /*6990*/  LOP3.LUT R18, R12, R16, R13, 0xb8, !PT ;  /* 0x000000100c127212 */ /* 0x000fe400078eb80d */
[C-C-:B------:R-:W-:Y:S02]  /*69a0*/  SHF.L.W.U32.HI R15, R11.reuse, 0x13, R11.reuse ;  /* 0x000000130b0f7819 */ /* 0x140fe40000010e0b */
[----:B------:R-:W-:Y:S02]  /*69b0*/  SHF.L.W.U32.HI R8, R11, 0xa, R11 ;  /* 0x0000000a0b087819 */ /* 0x000fe40000010e0b */
[----:B------:R-:W-:Y:S02]  /*69c0*/  IADD3 R9, PT, PT, R14, R18, R9 ;  /* 0x000000120e097210 */ /* 0x000fe40007ffe009 */
[----:B------:R-:W-:Y:S02]  /*69d0*/  LOP3.LUT R4, R8, R4, R15, 0x96, !PT ;  /* 0x0000000408047212 */ /* 0x000fe400078e960f */
[----:B------:R-:W-:-:S02]  /*69e0*/  LOP3.LUT R8, R10, R17, R11, 0xe8, !PT ;  /* 0x000000110a087212 */ /* 0x000fc400078ee80b */
[----:B------:R-:W-:Y:S02]  /*69f0*/  IADD3 R6, PT, PT, R6, UR18, R9 ;  /* 0x0000001206067c10 */ /* 0x000fe4000fffe009 */
[----:B------:R-:W-:-:S03]  /*6a00*/  IADD3 R4, PT, PT, R5, R4, R8 ;  /* 0x0000000405047210 */ /* 0x000fc60007ffe008 */
[----:B------:R-:W-:Y:S01]  /*6a10*/  IMAD.IADD R17, R17, 0x1, R6 ;  /* 0x0000000111117824 */ /* 0x000fe200078e0206 */
[C-C-:B------:R-:W-:Y:S01]  /*6a20*/  SHF.L.W.U32.HI R5, R4.reuse, 0x1e, R4.reuse ;  /* 0x0000001e04057819 */ /* 0x140fe20000010e04 */
[C---:B------:R-:W-:Y:S01]  /*6a30*/  IMAD.IADD R23, R4.reuse, 0x1, R23 ;  /* 0x0000000104177824 */ /* 0x040fe200078e0217 */
[C---:B------:R-:W-:Y:S01]  /*6a40*/  SHF.L.W.U32.HI R8, R4.reuse, 0x13, R4 ;  /* 0x0000001304087819 */ /* 0x040fe20000010e04 */
[C---:B------:R-:W-:Y:S01]  /*6a50*/  IMAD.IADD R26, R17.reuse, 0x1, R26 ;  /* 0x00000001111a7824 */ /* 0x040fe200078e021a */
        /* <DEDUP_REMOVED lines=10> */
[C-C-:B------:R-:W-:Y:S01]  /*6b00*/  SHF.L.W.U32.HI R6, R5.reuse, 0x1e, R5.reuse ;  /* 0x0000001e05067819 */ /* 0x140fe20000010e05 */
[C---:B------:R-:W-:Y:S01]  /*6b10*/  IMAD.IADD R22, R5.reuse, 0x1, R22 ;  /* 0x0000000105167824 */ /* 0x040fe200078e0216 */
[C-C-:B------:R-:W-:Y:S02]  /*6b20*/  SHF.L.W.U32.HI R9, R5.reuse, 0x13, R5.reuse ;  /* 0x0000001305097819 */ /* 0x140fe40000010e05 */
[--C-:B------:R-:W-:Y:S02]  /*6b30*/  SHF.L.W.U32.HI R8, R5, 0xa, R5.reuse ;  /* 0x0000000a05087819 */ /* 0x100fe40000010e05 */
[----:B------:R-:W-:Y:S02]  /*6b40*/  LOP3.LUT R4, R4, R11, R5, 0xe8, !PT ;  /* 0x0000000b04047212 */ /* 0x000fe400078ee805 */
[----:B------:R-:W-:Y:S02]  /*6b50*/  LOP3.LUT R6, R8, R6, R9, 0x96, !PT ;  /* 0x0000000608067212 */ /* 0x000fe400078e9609 */
[----:B------:R-:W-:-:S04]  /*6b60*/  IADD3 R7, PT, PT, R7, UR19, R12 ;  /* 0x0000001307077c10 */ /* 0x000fc8000fffe00c */
[----:B------:R-:W-:Y:S02]  /*6b70*/  IADD3 R4, PT, PT, R7, R6, R4 ;  /* 0x0000000607047210 */ /* 0x000fe40007ffe004 */
[----:B------:R-:W-:-:S03]  /*6b80*/  IADD3 R25, PT, PT, R25, R7, R10 ;  /* 0x0000000719197210 */ /* 0x000fc60007ffe00a */
[----:B------:R-:W-:Y:S01]  /*6b90*/  IMAD.IADD R21, R4, 0x1, R21 ;  /* 0x0000000104157824 */ /* 0x000fe200078e0215 */
[----:B------:R-:W-:Y:S06]  /*6ba0*/  @P0 BRA `(.L_x_13) ;  /* 0xffffffa400580947 */ /* 0x000fec000383ffff */
[--C-:B------:R-:W-:Y:S01]  /*6bb0*/  SHF.R.U32.HI R7, RZ, 0x18, R24.reuse ;  /* 0x00000018ff077819 */ /* 0x100fe20000011618 */
[----:B------:R-:W-:Y:S01]  /*6bc0*/  BSSY.RELIABLE B1, `(.L_x_14) ;  /* 0x0000040000017945 */ /* 0x000fe20003800100 */
[--C-:B------:R-:W-:Y:S02]  /*6bd0*/  SHF.R.U32.HI R8, RZ, 0x10, R24.reuse ;  /* 0x00000010ff087819 */ /* 0x100fe40000011618 */
[----:B------:R-:W-:Y:S02]  /*6be0*/  SHF.R.U32.HI R9, RZ, 0x8, R24 ;  /* 0x00000008ff097819 */ /* 0x000fe40000011618 */
[--C-:B------:R-:W-:Y:S02]  /*6bf0*/  SHF.R.U32.HI R4, RZ, 0x8, R23.reuse ;  /* 0x00000008ff047819 */ /* 0x100fe40000011617 */
[--C-:B------:R-:W-:Y:S02]  /*6c00*/  SHF.R.U32.HI R6, RZ, 0x18, R23.reuse ;  /* 0x00000018ff067819 */ /* 0x100fe40000011617 */
[----:B------:R-:W-:-:S02]  /*6c10*/  SHF.R.U32.HI R5, RZ, 0x10, R23 ;  /* 0x00000010ff057819 */ /* 0x000fc40000011617 */
[----:B------:R-:W-:Y:S02]  /*6c20*/  PRMT R7, R7, 0x3340, R8 ;  /* 0x0000334007077816 */ /* 0x000fe40000000008 */
[----:B------:R-:W-:Y:S02]  /*6c30*/  PRMT R24, R9, 0x3340, R24 ;  /* 0x0000334009187816 */ /* 0x000fe40000000018 */
[----:B------:R-:W-:Y:S02]  /*6c40*/  PRMT R23, R4, 0x3340, R23 ;  /* 0x0000334004177816 */ /* 0x000fe40000000017 */
[----:B------:R-:W-:Y:S02]  /*6c50*/  SHF.R.U32.HI R11, RZ, 0x8, R22 ;  /* 0x00000008ff0b7819 */ /* 0x000fe40000011616 */
[----:B------:R-:W-:Y:S02]  /*6c60*/  PRMT R6, R6, 0x3340, R5 ;  /* 0x0000334006067816 */ /* 0x000fe40000000005 */
[----:B------:R-:W-:-:S02]  /*6c70*/  SHF.R.U32.HI R4, RZ, 0x18, R21 ;  /* 0x00000018ff047819 */ /* 0x000fc40000011615 */
[--C-:B------:R-:W-:Y:S02]  /*6c80*/  SHF.R.U32.HI R9, RZ, 0x10, R21.reuse ;  /* 0x00000010ff097819 */ /* 0x100fe40000011615 */
[----:B------:R-:W-:Y:S02]  /*6c90*/  SHF.R.U32.HI R8, RZ, 0x8, R21 ;  /* 0x00000008ff087819 */ /* 0x000fe40000011615 */
[--C-:B------:R-:W-:Y:S02]  /*6ca0*/  SHF.R.U32.HI R5, RZ, 0x18, R22.reuse ;  /* 0x00000018ff057819 */ /* 0x100fe40000011616 */
[--C-:B------:R-:W-:Y:S02]  /*6cb0*/  SHF.R.U32.HI R10, RZ, 0x10, R22.reuse ;  /* 0x00000010ff0a7819 */ /* 0x100fe40000011616 */
[----:B------:R-:W-:Y:S02]  /*6cc0*/  PRMT R22, R11, 0x3340, R22 ;  /* 0x000033400b167816 */ /* 0x000fe40000000016 */
[----:B------:R-:W-:-:S02]  /*6cd0*/  PRMT R4, R4, 0x3340, R9 ;  /* 0x0000334004047816 */ /* 0x000fc40000000009 */
[----:B------:R-:W-:Y:S02]  /*6ce0*/  PRMT R21, R8, 0x3340, R21 ;  /* 0x0000334008157816 */ /* 0x000fe40000000015 */
[--C-:B------:R-:W-:Y:S02]  /*6cf0*/  SHF.R.U32.HI R11, RZ, 0x18, R28.reuse ;  /* 0x00000018ff0b7819 */ /* 0x100fe4000001161c */
[--C-:B------:R-:W-:Y:S02]  /*6d00*/  SHF.R.U32.HI R12, RZ, 0x10, R28.reuse ;  /* 0x00000010ff0c7819 */ /* 0x100fe4000001161c */
[----:B------:R-:W-:Y:S02]  /*6d10*/  SHF.R.U32.HI R13, RZ, 0x8, R28 ;  /* 0x00000008ff0d7819 */ /* 0x000fe4000001161c */
[----:B------:R-:W-:Y:S02]  /*6d20*/  PRMT R5, R5, 0x3340, R10 ;  /* 0x0000334005057816 */ /* 0x000fe4000000000a */
[----:B------:R-:W-:-:S02]  /*6d30*/  SHF.R.U32.HI R8, RZ, 0x18, R27 ;  /* 0x00000018ff087819 */ /* 0x000fc4000001161b */
[--C-:B------:R-:W-:Y:S02]  /*6d40*/  SHF.R.U32.HI R9, RZ, 0x10, R27.reuse ;  /* 0x00000010ff097819 */ /* 0x100fe4000001161b */
[----:B------:R-:W-:Y:S02]  /*6d50*/  SHF.R.U32.HI R10, RZ, 0x8, R27 ;  /* 0x00000008ff0a7819 */ /* 0x000fe4000001161b */
[----:B------:R-:W-:Y:S02]  /*6d60*/  PRMT R11, R11, 0x3340, R12 ;  /* 0x000033400b0b7816 */ /* 0x000fe4000000000c */
[----:B------:R-:W-:Y:S02]  /*6d70*/  PRMT R28, R13, 0x3340, R28 ;  /* 0x000033400d1c7816 */ /* 0x000fe4000000001c */
[----:B------:R-:W-:Y:S02]  /*6d80*/  PRMT R14, R8, 0x3340, R9 ;  /* 0x00003340080e7816 */ /* 0x000fe40000000009 */
[----:B------:R-:W-:-:S02]  /*6d90*/  SHF.R.U32.HI R12, RZ, 0x18, R26 ;  /* 0x00000018ff0c7819 */ /* 0x000fc4000001161a */
[--C-:B------:R-:W-:Y:S02]  /*6da0*/  SHF.R.U32.HI R13, RZ, 0x10, R26.reuse ;  /* 0x00000010ff0d7819 */ /* 0x100fe4000001161a */
[----:B------:R-:W-:Y:S02]  /*6db0*/  PRMT R27, R10, 0x3340, R27 ;  /* 0x000033400a1b7816 */ /* 0x000fe4000000001b */
[--C-:B------:R-:W-:Y:S02]  /*6dc0*/  SHF.R.U32.HI R8, RZ, 0x18, R25.reuse ;  /* 0x00000018ff087819 */ /* 0x100fe40000011619 */
[--C-:B------:R-:W-:Y:S02]  /*6dd0*/  SHF.R.U32.HI R9, RZ, 0x10, R25.reuse ;  /* 0x00000010ff097819 */ /* 0x100fe40000011619 */
[----:B------:R-:W-:Y:S02]  /*6de0*/  SHF.R.U32.HI R15, RZ, 0x8, R26 ;  /* 0x00000008ff0f7819 */ /* 0x000fe4000001161a */
[----:B------:R-:W-:-:S02]  /*6df0*/  SHF.R.U32.HI R10, RZ, 0x8, R25 ;  /* 0x00000008ff0a7819 */ /* 0x000fc40000011619 */
[----:B------:R-:W-:Y:S02]  /*6e00*/  PRMT R12, R12, 0x3340, R13 ;  /* 0x000033400c0c7816 */ /* 0x000fe4000000000d */
[----:B------:R-:W-:Y:S02]  /*6e10*/  PRMT R13, R8, 0x3340, R9 ;  /* 0x00003340080d7816 */ /* 0x000fe40000000009 */
[----:B------:R-:W-:Y:S02]  /*6e20*/  PRMT R15, R15, 0x3340, R26 ;  /* 0x000033400f0f7816 */ /* 0x000fe4000000001a */
[----:B------:R-:W-:Y:S02]  /*6e30*/  PRMT R8, R10, 0x3340, R25 ;  /* 0x000033400a087816 */ /* 0x000fe40000000019 */
[----:B------:R-:W-:Y:S02]  /*6e40*/  PRMT R7, R7, 0x5410, R24 ;  /* 0x0000541007077816 */ /* 0x000fe40000000018 */
[----:B------:R-:W-:-:S02]  /*6e50*/  PRMT R6, R6, 0x5410, R23 ;  /* 0x0000541006067816 */ /* 0x000fc40000000017 */
[----:B------:R-:W-:Y:S02]  /*6e60*/  PRMT R5, R5, 0x5410, R22 ;  /* 0x0000541005057816 */ /* 0x000fe40000000016 */
[----:B------:R-:W-:Y:S02]  /*6e70*/  PRMT R4, R4, 0x5410, R21 ;  /* 0x0000541004047816 */ /* 0x000fe40000000015 */
[----:B------:R-:W-:Y:S02]  /*6e80*/  PRMT R11, R11, 0x5410, R28 ;  /* 0x000054100b0b7816 */ /* 0x000fe4000000001c */
[----:B------:R-:W-:Y:S01]  /*6e90*/  PRMT R10, R14, 0x5410, R27 ;  /* 0x000054100e0a7816 */ /* 0x000fe2000000001b */
[----:B------:R0:W-:Y:S01]  /*6ea0*/  STL.128 [R1+0x180], R4 ;  /* 0x0001800401007387 */ /* 0x0001e20000100c00 */
[----:B------:R-:W-:Y:S01]  /*6eb0*/  PRMT R9, R12, 0x5410, R15 ;  /* 0x000054100c097816 */ /* 0x000fe2000000000f */
[----:B------:R-:W-:Y:S01]  /*6ec0*/  IMAD.MOV.U32 R12, RZ, RZ, RZ ;  /* 0x000000ffff0c7224 */ /* 0x000fe200078e00ff */
[----:B------:R-:W-:-:S05]  /*6ed0*/  PRMT R8, R13, 0x5410, R8 ;  /* 0x000054100d087816 */ /* 0x000fca0000000008 */
[----:B------:R0:W-:Y:S02]  /*6ee0*/  STL.128 [R1+0x190], R8 ;  /* 0x0001900801007387 */ /* 0x0001e40000100c00 */
.L_x_15:
[----:B------:R-:W1:Y:S01]  /*6ef0*/  LDCU.64 UR6, c[0x0][0x390] ;  /* 0x00007200ff0677ac */ /* 0x000e620008000a00 */
[----:B0-----:R-:W-:-:S06]  /*6f00*/  IMAD.IADD R6, R1, 0x1, R12 ;  /* 0x0000000101067824 */ /* 0x001fcc00078e020c */
[----:B------:R-:W2:Y:S01]  /*6f10*/  LDL.U8 R6, [R6+0x180] ;  /* 0x0001800006067983 */ /* 0x000ea20000100000 */
[----:B-1----:R-:W-:-:S05]  /*6f20*/  IADD3 R4, P0, PT, R12, UR6, RZ ;  /* 0x000000060c047c10 */ /* 0x002fca000ff1e0ff */
[----:B------:R-:W-:-:S06]  /*6f30*/  IMAD.X R5, RZ, RZ, UR7, P0 ;  /* 0x00000007ff057e24 */ /* 0x000fcc00080e06ff */
        /* <DEDUP_REMOVED lines=9> */
.L_x_14:
[----:B------:R-:W0:Y:S01]  /*6fd0*/  LDCU.64 UR6, c[0x0][0x3b0] ;  /* 0x00007600ff0677ac */ /* 0x000e220008000a00 */
[----:B------:R-:W-:-:S05]  /*6fe0*/  IADD3 R2, P0, PT, R2, 0x1, RZ ;  /* 0x0000000102027810 */ /* 0x000fca0007f1e0ff */
[----:B------:R-:W-:Y:S01]  /*6ff0*/  IMAD.X R20, RZ, RZ, R20, P0 ;  /* 0x000000ffff147224 */ /* 0x000fe200000e0614 */
[----:B0-----:R-:W-:-:S04]  /*7000*/  ISETP.GE.U32.AND P0, PT, R2, UR6, PT ;  /* 0x0000000602007c0c */ /* 0x001fc8000bf06070 */
[----:B------:R-:W-:-:S13]  /*7010*/  ISETP.GE.U32.AND.EX P0, PT, R20, UR7, PT, P0 ;  /* 0x0000000714007c0c */ /* 0x000fda000bf06100 */
[----:B------:R-:W-:Y:S05]  /*7020*/  @!P0 BRA `(.L_x_16) ;  /* 0xffffff9c00988947 */ /* 0x000fea000383ffff */
[----:B------:R-:W-:Y:S05]  /*7030*/  EXIT ;  /* 0x000000000000794d */ /* 0x000fea0003800000 */
.L_x_9:
[----:B------:R-:W-:Y:S05]  /*7040*/  BSYNC.RECONVERGENT B0 ;  /* 0x0000000000007941 */ /* 0x000fea0003800200 */
.L_x_6:
[----:B------:R-:W0:Y:S01]  /*7050*/  LDCU.64 UR6, c[0x0][0x3a8] ;  /* 0x00007500ff0677ac */ /* 0x000e220008000a00 */
[----:B------:R-:W-:Y:S02]  /*7060*/  IMAD.MOV.U32 R7, RZ, RZ, 0x1 ;  /* 0x00000001ff077424 */ /* 0x000fe400078e00ff */
[----:B------:R-:W-:Y:S02]  /*7070*/  IMAD.MOV.U32 R6, RZ, RZ, RZ ;  /* 0x000000ffff067224 */ /* 0x000fe400078e00ff */
[----:B0-----:R-:W-:Y:S02]  /*7080*/  IMAD.U32 R4, RZ, RZ, UR6 ;  /* 0x00000006ff047e24 */ /* 0x001fe4000f8e00ff */
[----:B------:R-:W-:-:S05]  /*7090*/  IMAD.U32 R5, RZ, RZ, UR7 ;  /* 0x00000007ff057e24 */ /* 0x000fca000f8e00ff */
[----:B------:R-:W2:Y:S02]  /*70a0*/  ATOMG.E.CAS.STRONG.GPU PT, R4, [R4], R6, R7 ;  /* 0x00000006040473a9 */ /* 0x000ea400001ee107 */
[----:B--2---:R-:W-:-:S13]  /*70b0*/  ISETP.NE.AND P0, PT, R4, RZ, PT ;  /* 0x000000ff0400720c */ /* 0x004fda0003f05270 */
[----:B------:R-:W-:Y:S05]  /*70c0*/  @P0 EXIT ;  /* 0x000000000000094d */ /* 0x000fea0003800000 */
[----:B------:R-:W0:Y:S01]  /*70d0*/  LDC.64 R4, c[0x0][0x3a0] ;  /* 0x0000e800ff047b82 */ /* 0x000e220000000a00 */
[----:B------:R-:W-:-:S05]  /*70e0*/  IMAD.MOV.U32 R2, RZ, RZ, R0 ;  /* 0x000000ffff027224 */ /* 0x000fca00078e0000 */
[----:B0-----:R-:W-:Y:S01]  /*70f0*/  STG.E.64 desc[UR10][R4.64], R2 ;  /* 0x0000000204007986 */ /* 0x001fe2000c101b0a */
[----:B------:R-:W-:Y:S05]  /*7100*/  EXIT ;  /* 0x000000000000794d */ /* 0x000fea0003800000 */
.L_x_17:
[----:B------:R-:W-:-:S00]  /*7110*/  BRA `(.L_x_17) ;  /* 0xfffffffc00fc7947 */ /* 0x000fc0000383ffff */
[----:B------:R-:W-:-:S00]  /*7120*/  NOP ;  /* 0x0000000000007918 */ /* 0x000fc00000000000 */
        /* <DEDUP_REMOVED lines=13> */
.L_x_18:


//--------------------- .nv.shared.reserved.0     --------------------------
	.section	.nv.shared.reserved.0,"aw",@nobits
	.weak		__nv_reservedSMEM_offset_0_alias
	.size		__nv_reservedSMEM_offset_0_alias, 0, 64
	.other		__nv_reservedSMEM_offset_0_alias,@"STO_CUDA_RESERVED_SHARED STV_DEFAULT"
__nv_reservedSMEM_offset_0_alias:
	.zero		0
	.zero		64


//--------------------- .nv.constant0.sha256_mine_binary_nonce --------------------------
	.section	.nv.constant0.sha256_mine_binary_nonce,"a",@progbits
	.sectionflags	@""
	.align	4
.nv.constant0.sha256_mine_binary_nonce:
	.zero		952


//--------------------- SYMBOLS --------------------------

	.type		.nv.reservedSmem.offset0,@object
	.size		.nv.reservedSmem.offset0,0x4
